	.target	sm_90a

	.elftype	@"ET_EXEC"


//--------------------- .note.nv.tkinfo           --------------------------
	.section	.note.nv.tkinfo,"",@"SHT_NOTE"
	.sectionflags	@"SHF_NOTE_NV_TKINFO"
	.tkinfo
        /*0018*/ 	.word	0x00000002
        /*0030*/ 	.string	""
        /*0030*/ 	.string	"ptxas"
        /*0030*/ 	.string	"Cuda compilation tools, release 13.0, V13.0.88"
        /*0030*/ 	.string	"Build cuda_13.0.r13.0/compiler.36424714_0"
        /*0030*/ 	.string	"-v  -suppress-debug-info  -lineinfo  -arch sm_90a "



//--------------------- .note.nv.cuinfo           --------------------------
	.section	.note.nv.cuinfo,"",@"SHT_NOTE"
	.sectionflags	@"SHF_NOTE_NV_CUINFO"
        /*0018*/ 	.short	0x0002
        /*001a*/ 	.short	0x005a
        /*001c*/ 	.short	0x0082
	.zero		2


//--------------------- .nv.info                  --------------------------
	.section	.nv.info,"",@"SHT_CUDA_INFO"
	.align	4


	//----- nvinfo : EIATTR_REGCOUNT
	.align		4
        /*0000*/ 	.byte	0x04, 0x2f
        /*0002*/ 	.short	(.L_1 - .L_0)
	.align		4
.L_0:
        /*0004*/ 	.word	index@(gluon_mma)
        /*0008*/ 	.word	0x000000fe


	//----- nvinfo : EIATTR_FRAME_SIZE
	.align		4
.L_1:
        /*000c*/ 	.byte	0x04, 0x11
        /*000e*/ 	.short	(.L_3 - .L_2)
	.align		4
.L_2:
        /*0010*/ 	.word	index@(gluon_mma)
        /*0014*/ 	.word	0x00000000


	//----- nvinfo : EIATTR_MIN_STACK_SIZE
	.align		4
.L_3:
        /*0018*/ 	.byte	0x04, 0x12
        /*001a*/ 	.short	(.L_5 - .L_4)
	.align		4
.L_4:
        /*001c*/ 	.word	index@(gluon_mma)
        /*0020*/ 	.word	0x00000000
.L_5:


//--------------------- .nv.compat                --------------------------
	.section	.nv.compat,"",@"SHT_CUDA_COMPAT_INFO"
	.align	4
        /*0000*/ 	.byte	0x02, 0x09, 0x01, 0x00, 0x02, 0x02, 0x04, 0x00, 0x02, 0x05, 0x05, 0x00, 0x03, 0x07, 0x01, 0x01
        /*0010*/ 	.byte	0x02, 0x03, 0x00, 0x00, 0x02, 0x06, 0x01, 0x00, 0x04, 0x0b, 0x08, 0x00, 0x00, 0x00, 0x00, 0x00
        /*0020*/ 	.byte	0x00, 0x00, 0x00, 0x00


//--------------------- .nv.info.gluon_mma        --------------------------
	.section	.nv.info.gluon_mma,"",@"SHT_CUDA_INFO"
	.sectionflags	@""
	.align	4


	//----- nvinfo : EIATTR_CUDA_API_VERSION
	.align		4
        /*0000*/ 	.byte	0x04, 0x37
        /*0002*/ 	.short	(.L_7 - .L_6)
.L_6:
        /*0004*/ 	.word	0x00000082


	//----- nvinfo : EIATTR_KPARAM_INFO
	.align		4
.L_7:
        /*0008*/ 	.byte	0x04, 0x17
        /*000a*/ 	.short	(.L_9 - .L_8)
.L_8:
        /*000c*/ 	.word	0x00000000
        /*0010*/ 	.short	0x0004
        /*0012*/ 	.short	0x0020
        /*0014*/ 	.byte	0x00, 0xf4, 0x21, 0x00


	//----- nvinfo : EIATTR_KPARAM_INFO
	.align		4
.L_9:
        /*0018*/ 	.byte	0x04, 0x17
        /*001a*/ 	.short	(.L_11 - .L_10)
.L_10:
        /*001c*/ 	.word	0x00000000
        /*0020*/ 	.short	0x0003
        /*0022*/ 	.short	0x0018
        /*0024*/ 	.byte	0x00, 0xf4, 0x21, 0x00


	//----- nvinfo : EIATTR_KPARAM_INFO
	.align		4
.L_11:
        /*0028*/ 	.byte	0x04, 0x17
        /*002a*/ 	.short	(.L_13 - .L_12)
.L_12:
        /*002c*/ 	.word	0x00000000
        /*0030*/ 	.short	0x0002
        /*0032*/ 	.short	0x0010
        /*0034*/ 	.byte	0x00, 0xf4, 0x21, 0x00


	//----- nvinfo : EIATTR_KPARAM_INFO
	.align		4
.L_13:
        /*0038*/ 	.byte	0x04, 0x17
        /*003a*/ 	.short	(.L_15 - .L_14)
.L_14:
        /*003c*/ 	.word	0x00000000
        /*0040*/ 	.short	0x0001
        /*0042*/ 	.short	0x0008
        /*0044*/ 	.byte	0x00, 0xf4, 0x21, 0x00


	//----- nvinfo : EIATTR_KPARAM_INFO
	.align		4
.L_15:
        /*0048*/ 	.byte	0x04, 0x17
        /*004a*/ 	.short	(.L_17 - .L_16)
.L_16:
        /*004c*/ 	.word	0x00000000
        /*0050*/ 	.short	0x0000
        /*0052*/ 	.short	0x0000
        /*0054*/ 	.byte	0x00, 0xf4, 0x21, 0x00


	//----- nvinfo : EIATTR_SPARSE_MMA_MASK
	.align		4
.L_17:
        /*0058*/ 	.byte	0x03, 0x50
        /*005a*/ 	.short	0x0000


	//----- nvinfo : EIATTR_MAXREG_COUNT
	.align		4
        /*005c*/ 	.byte	0x03, 0x1b
        /*005e*/ 	.short	0x00ff


	//----- nvinfo : EIATTR_NUM_BARRIERS
	.align		4
        /*0060*/ 	.byte	0x02, 0x4c
        /*0062*/ 	.byte	0x01
	.zero		1


	//----- nvinfo : EIATTR_MERCURY_ISA_VERSION
	.align		4
        /*0064*/ 	.byte	0x03, 0x5f
        /*0066*/ 	.short	0x0101


	//----- nvinfo : EIATTR_EXIT_INSTR_OFFSETS
	.align		4
        /*0068*/ 	.byte	0x04, 0x1c
        /*006a*/ 	.short	(.L_19 - .L_18)


	//   ....[0]....
.L_18:
        /*006c*/ 	.word	0x00003db0


	//----- nvinfo : EIATTR_REQNTID
	.align		4
.L_19:
        /*0070*/ 	.byte	0x04, 0x10
        /*0072*/ 	.short	(.L_21 - .L_20)
.L_20:
        /*0074*/ 	.word	0x00000100
        /*0078*/ 	.word	0x00000001
        /*007c*/ 	.word	0x00000001


	//----- nvinfo : EIATTR_CBANK_PARAM_SIZE
	.align		4
.L_21:
        /*0080*/ 	.byte	0x03, 0x19
        /*0082*/ 	.short	0x0028


	//----- nvinfo : EIATTR_PARAM_CBANK
	.align		4
        /*0084*/ 	.byte	0x04, 0x0a
        /*0086*/ 	.short	(.L_23 - .L_22)
	.align		4
.L_22:
        /*0088*/ 	.word	index@(.nv.constant0.gluon_mma)
        /*008c*/ 	.short	0x0210
        /*008e*/ 	.short	0x0028


	//----- nvinfo : EIATTR_SW_WAR
	.align		4
.L_23:
        /*0090*/ 	.byte	0x04, 0x36
        /*0092*/ 	.short	(.L_25 - .L_24)
.L_24:
        /*0094*/ 	.word	0x00000008
.L_25:


//--------------------- .nv.callgraph             --------------------------
	.section	.nv.callgraph,"",@"SHT_CUDA_CALLGRAPH"
	.align	4
	.sectionentsize	8
	.align		4
        /*0000*/ 	.word	0x00000000
	.align		4
        /*0004*/ 	.word	0xffffffff
	.align		4
        /*0008*/ 	.word	0x00000000
	.align		4
        /*000c*/ 	.word	0xfffffffe
	.align		4
        /*0010*/ 	.word	0x00000000
	.align		4
        /*0014*/ 	.word	0xfffffffd
	.align		4
        /*0018*/ 	.word	0x00000000
	.align		4
        /*001c*/ 	.word	0xfffffffc


//--------------------- .text.gluon_mma           --------------------------
	.section	.text.gluon_mma,"ax",@progbits
	.align	128
        .global         gluon_mma
        .type           gluon_mma,@function
        .size           gluon_mma,(.L_x_1 - gluon_mma)
        .other          gluon_mma,@"STO_CUDA_ENTRY STV_DEFAULT"
gluon_mma:
.text.gluon_mma:
[----:B------:R-:W-:Y:S01]  /*0000*/  LDC R1, c[0x0][0x28] ;  /* 0x00000a00ff017b82 */ /* 0x000fe20000000800 */
[----:B------:R-:W0:Y:S07]  /*0010*/  S2R R32, SR_TID.X ;  /* 0x0000000000207919 */ /* 0x000e2e0000002100 */
[----:B------:R-:W1:Y:S01]  /*0020*/  LDC.64 R64, c[0x0][0x210] ;  /* 0x00008400ff407b82 */ /* 0x000e620000000a00 */
[----:B------:R-:W-:Y:S01]  /*0030*/  ULDC.64 UR12, c[0x0][0x208] ;  /* 0x00008200000c7ab9 */ /* 0x000fe20000000a00 */
[----:B0-----:R-:W-:-:S02]  /*0040*/  SHF.R.U32.HI R3, RZ, 0x5, R32 ;  /* 0x00000005ff037819 */ /* 0x001fc40000011620 */
[----:B------:R-:W-:Y:S02]  /*0050*/  LOP3.LUT R33, R32, 0xe0, RZ, 0xc0, !PT ;  /* 0x000000e020217812 */ /* 0x000fe400078ec0ff */
[----:B------:R-:W-:Y:S02]  /*0060*/  SGXT.U32 R3, R3, 0x3 ;  /* 0x000000030303781a */ /* 0x000fe40000000000 */
[CC--:B-1----:R-:W-:Y:S01]  /*0070*/  LEA R34, P0, R33.reuse, R64.reuse, 0x3 ;  /* 0x0000004021227211 */ /* 0x0c2fe200078018ff */
[----:B------:R-:W-:Y:S01]  /*0080*/  IMAD.SHL.U32 R0, R33, 0x4, RZ ;  /* 0x0000000421007824 */ /* 0x000fe200078e00ff */
[C---:B------:R-:W-:Y:S02]  /*0090*/  LOP3.LUT R31, R3.reuse, 0x8, RZ, 0xfc, !PT ;  /* 0x00000008031f7812 */ /* 0x040fe400078efcff */
[C---:B------:R-:W-:Y:S02]  /*00a0*/  LOP3.LUT R29, R3.reuse, 0x10, RZ, 0xfc, !PT ;  /* 0x00000010031d7812 */ /* 0x040fe400078efcff */
[----:B------:R-:W-:Y:S01]  /*00b0*/  LOP3.LUT R27, R3, 0x18, RZ, 0xfc, !PT ;  /* 0x00000018031b7812 */ /* 0x000fe200078efcff */
[----:B------:R-:W-:Y:S01]  /*00c0*/  IMAD.SHL.U32 R2, R31, 0x80, RZ ;  /* 0x000000801f027824 */ /* 0x000fe200078e00ff */
        /* <DEDUP_REMOVED lines=8> */
[-C--:B------:R-:W-:Y:S01]  /*0150*/  LEA R36, P1, R31, R64.reuse, 0x8 ;  /* 0x000000401f247211 */ /* 0x080fe200078240ff */
[----:B------:R-:W-:Y:S01]  /*0160*/  IMAD.SHL.U32 R14, R19, 0x80, RZ ;  /* 0x00000080130e7824 */ /* 0x000fe200078e00ff */
[----:B------:R-:W-:Y:S01]  /*0170*/  LEA R38, P2, R29, R64, 0x8 ;  /* 0x000000401d267211 */ /* 0x000fe200078440ff */
[----:B------:R-:W-:Y:S01]  /*0180*/  IMAD.SHL.U32 R18, R15, 0x80, RZ ;  /* 0x000000800f127824 */ /* 0x000fe200078e00ff */
[----:B------:R-:W-:-:S02]  /*0190*/  LOP3.LUT R25, R3, 0x20, RZ, 0xfc, !PT ;  /* 0x0000002003197812 */ /* 0x000fc400078efcff */
[----:B------:R-:W-:Y:S02]  /*01a0*/  LOP3.LUT R17, R3, 0x40, RZ, 0xfc, !PT ;  /* 0x0000004003117812 */ /* 0x000fe400078efcff */
[----:B------:R-:W-:Y:S02]  /*01b0*/  LEA R40, P3, R27, R64, 0x8 ;  /* 0x000000401b287211 */ /* 0x000fe400078640ff */
[----:B------:R-:W-:Y:S02]  /*01c0*/  LOP3.LUT R162, R32, 0x1f, RZ, 0xc0, !PT ;  /* 0x0000001f20a27812 */ /* 0x000fe400078ec0ff */
[----:B------:R-:W-:Y:S02]  /*01d0*/  LEA.HI.X R35, R0, R65, RZ, 0x1, P0 ;  /* 0x0000004100237211 */ /* 0x000fe400000f0cff */
[C---:B------:R-:W-:Y:S02]  /*01e0*/  LOP3.LUT R13, R3.reuse, 0x50, RZ, 0xfc, !PT ;  /* 0x00000050030d7812 */ /* 0x040fe400078efcff */
[C---:B------:R-:W-:Y:S01]  /*01f0*/  LOP3.LUT R11, R3.reuse, 0x58, RZ, 0xfc, !PT ;  /* 0x00000058030b7812 */ /* 0x040fe200078efcff */
[----:B------:R-:W-:Y:S01]  /*0200*/  IMAD.WIDE.U32 R34, R162, 0x2, R34 ;  /* 0x00000002a2227825 */ /* 0x000fe200078e0022 */
[----:B------:R-:W-:-:S02]  /*0210*/  LOP3.LUT R9, R3, 0x60, RZ, 0xfc, !PT ;  /* 0x0000006003097812 */ /* 0x000fc400078efcff */
[----:B------:R-:W-:Y:S01]  /*0220*/  LOP3.LUT R7, R3, 0x68, RZ, 0xfc, !PT ;  /* 0x0000006803077812 */ /* 0x000fe200078efcff */
[----:B------:R-:W-:Y:S01]  /*0230*/  IMAD.SHL.U32 R20, R13, 0x80, RZ ;  /* 0x000000800d147824 */ /* 0x000fe200078e00ff */
[----:B------:R-:W-:Y:S01]  /*0240*/  LOP3.LUT R5, R3, 0x70, RZ, 0xfc, !PT ;  /* 0x0000007003057812 */ /* 0x000fe200078efcff */
[----:B------:R-:W-:Y:S01]  /*0250*/  IMAD.SHL.U32 R22, R11, 0x80, RZ ;  /* 0x000000800b167824 */ /* 0x000fe200078e00ff */
[-C--:B------:R-:W-:Y:S01]  /*0260*/  LEA.HI.X R37, R2, R65.reuse, RZ, 0x1, P1 ;  /* 0x0000004102257211 */ /* 0x080fe200008f0cff */
[----:B------:R-:W-:Y:S01]  /*0270*/  IMAD.SHL.U32 R26, R7, 0x80, RZ ;  /* 0x00000080071a7824 */ /* 0x000fe200078e00ff */
[----:B------:R-:W-:Y:S01]  /*0280*/  LEA.HI.X R39, R4, R65, RZ, 0x1, P2 ;  /* 0x0000004104277211 */ /* 0x000fe200010f0cff */
[----:B------:R-:W-:Y:S01]  /*0290*/  IMAD.SHL.U32 R28, R5, 0x80, RZ ;  /* 0x00000080051c7824 */ /* 0x000fe200078e00ff */
[----:B------:R-:W-:Y:S01]  /*02a0*/  LOP3.LUT R3, R3, 0x78, RZ, 0xfc, !PT ;  /* 0x0000007803037812 */ /* 0x000fe200078efcff */
[----:B------:R-:W2:Y:S01]  /*02b0*/  LDG.E.U16 R127, desc[UR12][R34.64] ;  /* 0x0000000c227f7981 */ /* 0x000ea2000c1e1500 */
[----:B------:R-:W-:-:S02]  /*02c0*/  SHF.L.U32 R8, R25, 0x7, RZ ;  /* 0x0000000719087819 */ /* 0x000fc400000006ff */
[----:B------:R-:W-:Y:S01]  /*02d0*/  SHF.L.U32 R16, R17, 0x7, RZ ;  /* 0x0000000711107819 */ /* 0x000fe200000006ff */
[----:B------:R-:W-:Y:S01]  /*02e0*/  IMAD.SHL.U32 R30, R3, 0x80, RZ ;  /* 0x00000080031e7824 */ /* 0x000fe200078e00ff */
[-C--:B------:R-:W-:Y:S01]  /*02f0*/  LEA R42, P5, R25, R64.reuse, 0x8 ;  /* 0x00000040192a7211 */ /* 0x080fe200078a40ff */
[----:B------:R-:W3:Y:S01]  /*0300*/  LDG.E.U16 R131, desc[UR12][R34.64+0x80] ;  /* 0x0000800c22837981 */ /* 0x000ee2000c1e1500 */
[-C--:B------:R-:W-:Y:S02]  /*0310*/  LEA R44, P4, R23, R64.reuse, 0x8 ;  /* 0x00000040172c7211 */ /* 0x080fe400078840ff */
[-C--:B------:R-:W-:Y:S01]  /*0320*/  LEA R46, P0, R21, R64.reuse, 0x8 ;  /* 0x00000040152e7211 */ /* 0x080fe200078040ff */
[----:B------:R-:W4:Y:S01]  /*0330*/  LDG.E.U16 R129, desc[UR12][R34.64+0x40] ;  /* 0x0000400c22817981 */ /* 0x000f22000c1e1500 */
[-C--:B------:R-:W-:Y:S02]  /*0340*/  LEA R48, P1, R19, R64.reuse, 0x8 ;  /* 0x0000004013307211 */ /* 0x080fe400078240ff */
[----:B------:R-:W-:Y:S01]  /*0350*/  LEA R50, P2, R17, R64, 0x8 ;  /* 0x0000004011327211 */ /* 0x000fe200078440ff */
[----:B------:R-:W5:Y:S01]  /*0360*/  LDG.E.U16 R133, desc[UR12][R34.64+0xc0] ;  /* 0x0000c00c22857981 */ /* 0x000f62000c1e1500 */
[----:B------:R-:W-:-:S02]  /*0370*/  LEA.HI.X R41, R6, R65, RZ, 0x1, P3 ;  /* 0x0000004106297211 */ /* 0x000fc400018f0cff */
[----:B------:R-:W-:Y:S02]  /*0380*/  LEA R52, P3, R15, R64, 0x8 ;  /* 0x000000400f347211 */ /* 0x000fe400078640ff */
[-C--:B------:R-:W-:Y:S02]  /*0390*/  LEA.HI.X R43, R8, R65.reuse, RZ, 0x1, P5 ;  /* 0x00000041082b7211 */ /* 0x080fe400028f0cff */
[-C--:B------:R-:W-:Y:S02]  /*03a0*/  LEA.HI.X R45, R10, R65.reuse, RZ, 0x1, P4 ;  /* 0x000000410a2d7211 */ /* 0x080fe400020f0cff */
[-C--:B------:R-:W-:Y:S02]  /*03b0*/  LEA.HI.X R47, R12, R65.reuse, RZ, 0x1, P0 ;  /* 0x000000410c2f7211 */ /* 0x080fe400000f0cff */
[-C--:B------:R-:W-:Y:S02]  /*03c0*/  LEA.HI.X R49, R14, R65.reuse, RZ, 0x1, P1 ;  /* 0x000000410e317211 */ /* 0x080fe400008f0cff */
[----:B------:R-:W-:-:S02]  /*03d0*/  LEA.HI.X R51, R16, R65, RZ, 0x1, P2 ;  /* 0x0000004110337211 */ /* 0x000fc400010f0cff */
[----:B------:R-:W-:Y:S02]  /*03e0*/  SHF.L.U32 R24, R9, 0x7, RZ ;  /* 0x0000000709187819 */ /* 0x000fe400000006ff */
[-C--:B------:R-:W-:Y:S02]  /*03f0*/  LEA R54, P5, R13, R64.reuse, 0x8 ;  /* 0x000000400d367211 */ /* 0x080fe400078a40ff */
[-C--:B------:R-:W-:Y:S02]  /*0400*/  LEA R56, P4, R11, R64.reuse, 0x8 ;  /* 0x000000400b387211 */ /* 0x080fe400078840ff */
[-C--:B------:R-:W-:Y:S02]  /*0410*/  LEA R58, P0, R9, R64.reuse, 0x8 ;  /* 0x00000040093a7211 */ /* 0x080fe400078040ff */
[-C--:B------:R-:W-:Y:S02]  /*0420*/  LEA R60, P1, R7, R64.reuse, 0x8 ;  /* 0x00000040073c7211 */ /* 0x080fe400078240ff */
[----:B------:R-:W-:-:S02]  /*0430*/  LEA R62, P2, R5, R64, 0x8 ;  /* 0x00000040053e7211 */ /* 0x000fc400078440ff */
[-C--:B------:R-:W-:Y:S02]  /*0440*/  LEA.HI.X R53, R18, R65.reuse, RZ, 0x1, P3 ;  /* 0x0000004112357211 */ /* 0x080fe400018f0cff */
[----:B------:R-:W-:Y:S02]  /*0450*/  LEA R64, P3, R3, R64, 0x8 ;  /* 0x0000004003407211 */ /* 0x000fe400078640ff */
[-C--:B------:R-:W-:Y:S02]  /*0460*/  LEA.HI.X R55, R20, R65.reuse, RZ, 0x1, P5 ;  /* 0x0000004114377211 */ /* 0x080fe400028f0cff */
[-C--:B------:R-:W-:Y:S02]  /*0470*/  LEA.HI.X R57, R22, R65.reuse, RZ, 0x1, P4 ;  /* 0x0000004116397211 */ /* 0x080fe400020f0cff */
[-C--:B------:R-:W-:Y:S02]  /*0480*/  LEA.HI.X R59, R24, R65.reuse, RZ, 0x1, P0 ;  /* 0x00000041183b7211 */ /* 0x080fe400000f0cff */
[----:B------:R-:W-:-:S02]  /*0490*/  LEA.HI.X R61, R26, R65, RZ, 0x1, P1 ;  /* 0x000000411a3d7211 */ /* 0x000fc400008f0cff */
[-C--:B------:R-:W-:Y:S02]  /*04a0*/  LEA.HI.X R63, R28, R65.reuse, RZ, 0x1, P2 ;  /* 0x000000411c3f7211 */ /* 0x080fe400010f0cff */
[----:B------:R-:W-:Y:S01]  /*04b0*/  LEA.HI.X R65, R30, R65, RZ, 0x1, P3 ;  /* 0x000000411e417211 */ /* 0x000fe200018f0cff */
[----:B------:R-:W-:-:S04]  /*04c0*/  IMAD.WIDE.U32 R36, R162, 0x2, R36 ;  /* 0x00000002a2247825 */ /* 0x000fc800078e0024 */
[C---:B------:R-:W-:Y:S01]  /*04d0*/  IMAD.WIDE.U32 R38, R162.reuse, 0x2, R38 ;  /* 0x00000002a2267825 */ /* 0x040fe200078e0026 */
[----:B------:R-:W4:Y:S03]  /*04e0*/  LDG.E.U16 R135, desc[UR12][R36.64] ;  /* 0x0000000c24877981 */ /* 0x000f26000c1e1500 */
[C---:B------:R-:W-:Y:S01]  /*04f0*/  IMAD.WIDE.U32 R40, R162.reuse, 0x2, R40 ;  /* 0x00000002a2287825 */ /* 0x040fe200078e0028 */
[----:B------:R-:W5:Y:S03]  /*0500*/  LDG.E.U16 R139, desc[UR12][R36.64+0x80] ;  /* 0x0000800c248b7981 */ /* 0x000f66000c1e1500 */
        /* <DEDUP_REMOVED lines=22> */
[----:B------:R-:W-:Y:S01]  /*0670*/  IMAD.WIDE.U32 R64, R162, 0x2, R64 ;  /* 0x00000002a2407825 */ /* 0x000fe200078e0040 */
[----:B------:R-:W5:Y:S04]  /*0680*/  LDG.E.U16 R173, desc[UR12][R48.64+0x80] ;  /* 0x0000800c30ad7981 */ /* 0x000f68000c1e1500 */
        /* <DEDUP_REMOVED lines=24> */
[----:B------:R0:W5:Y:S04]  /*0810*/  LDG.E.U16 R157, desc[UR12][R40.64+0xc0] ;  /* 0x0000c00c289d7981 */ /* 0x000168000c1e1500 */
[----:B------:R-:W5:Y:S04]  /*0820*/  LDG.E.U16 R95, desc[UR12][R48.64+0xc0] ;  /* 0x0000c00c305f7981 */ /* 0x000f68000c1e1500 */
[----:B------:R-:W5:Y:S01]  /*0830*/  LDG.E.U16 R93, desc[UR12][R50.64+0x40] ;  /* 0x0000400c325d7981 */ /* 0x000f62000c1e1500 */
[----:B0-----:R-:W0:Y:S03]  /*0840*/  LDC.64 R40, c[0x0][0x218] ;  /* 0x00008600ff287b82 */ /* 0x001e260000000a00 */
        /* <DEDUP_REMOVED lines=18> */
[----:B------:R2:W5:Y:S01]  /*0970*/  LDG.E.U16 R125, desc[UR12][R64.64+0xc0] ;  /* 0x0000c00c407d7981 */ /* 0x000562000c1e1500 */
[----:B------:R-:W3:Y:S01]  /*0980*/  S2UR UR8, SR_CgaCtaId ;  /* 0x00000000000879c3 */ /* 0x000ee20000008800 */
[----:B------:R-:W-:Y:S01]  /*0990*/  IMAD.SHL.U32 R6, R32, 0x200, RZ ;  /* 0x0000020020067824 */ /* 0x000fe200078e00ff */
[----:B------:R-:W-:-:S02]  /*09a0*/  SHF.R.S32.HI R10, RZ, 0x5, R32 ;  /* 0x00000005ff0a7819 */ /* 0x000fc40000011420 */
[----:B------:R-:W-:Y:S02]  /*09b0*/  SHF.L.U32 R2, R32, 0x5, RZ ;  /* 0x0000000520027819 */ /* 0x000fe400000006ff */
[----:B------:R-:W-:Y:S02]  /*09c0*/  LOP3.LUT R12, R6, 0x3000, RZ, 0xc0, !PT ;  /* 0x00003000060c7812 */ /* 0x000fe400078ec0ff */
[----:B------:R-:W-:Y:S02]  /*09d0*/  SGXT R6, R10, 0x1 ;  /* 0x000000010a06781a */ /* 0x000fe40000000200 */
[C---:B------:R-:W-:Y:S02]  /*09e0*/  SHF.L.U32 R8, R33.reuse, 0x3, RZ ;  /* 0x0000000321087819 */ /* 0x040fe400000006ff */
[----:B0-----:R-:W-:Y:S01]  /*09f0*/  LEA R36, P0, R33, R40, 0x4 ;  /* 0x0000002821247211 */ /* 0x001fe200078020ff */
[----:B------:R-:W-:Y:S01]  /*0a00*/  IMAD R35, R162, 0x2, R0 ;  /* 0x00000002a2237824 */ /* 0x000fe200078e0200 */
[----:B-1----:R-:W-:Y:S01]  /*0a10*/  LOP3.LUT R47, R6, 0x4010, RZ, 0xc0, !PT ;  /* 0x00004010062f7812 */ /* 0x002fe200078ec0ff */
[C---:B------:R-:W-:Y:S01]  /*0a20*/  IMAD.SHL.U32 R43, R32.reuse, 0x10, RZ ;  /* 0x00000010202b7824 */ /* 0x040fe200078e00ff */
[----:B------:R-:W-:Y:S01]  /*0a30*/  SHF.R.S32.HI R0, RZ, 0x2, R32 ;  /* 0x00000002ff007819 */ /* 0x000fe20000011420 */
[----:B------:R-:W-:Y:S01]  /*0a40*/  IMAD.SHL.U32 R14, R32, 0x2, RZ ;  /* 0x00000002200e7824 */ /* 0x000fe200078e00ff */
[----:B------:R-:W-:Y:S01]  /*0a50*/  LOP3.LUT R2, R2, 0x60, RZ, 0xc0, !PT ;  /* 0x0000006002027812 */ /* 0x000fe200078ec0ff */
[----:B------:R-:W-:Y:S01]  /*0a60*/  IMAD.SHL.U32 R4, R3, 0x100, RZ ;  /* 0x0000010003047824 */ /* 0x000fe200078e00ff */
[----:B------:R-:W-:Y:S01]  /*0a70*/  LEA.HI.X R37, R8, R41, RZ, 0x1, P0 ;  /* 0x0000002908257211 */ /* 0x000fe200000f0cff */
[----:B------:R-:W-:Y:S01]  /*0a80*/  IMAD.SHL.U32 R6, R31, 0x100, RZ ;  /* 0x000001001f067824 */ /* 0x000fe200078e00ff */
[----:B------:R-:W-:-:S02]  /*0a90*/  SHF.R.U32.HI R10, RZ, 0x1, R33 ;  /* 0x00000001ff0a7819 */ /* 0x000fc40000011621 */
[----:B------:R-:W-:Y:S02]  /*0aa0*/  SHF.R.U32.HI R32, RZ, 0x5, R32 ;  /* 0x00000005ff207819 */ /* 0x000fe40000011620 */
[-C--:B------:R-:W-:Y:S02]  /*0ab0*/  LEA R38, P1, R3, R40.reuse, 0x9 ;  /* 0x0000002803267211 */ /* 0x080fe400078248ff */
[----:B------:R-:W-:Y:S01]  /*0ac0*/  LEA R34, P0, R31, R40, 0x9 ;  /* 0x000000281f227211 */ /* 0x000fe200078048ff */
[----:B------:R-:W-:Y:S01]  /*0ad0*/  UMOV UR4, 0x400 ;  /* 0x0000040000047882 */ /* 0x000fe20000000000 */
[--C-:B------:R-:W-:Y:S01]  /*0ae0*/  LOP3.LUT R45, R2, 0xf80, R43.reuse, 0xf8, !PT ;  /* 0x00000f80022d7812 */ /* 0x100fe200078ef82b */
[----:B---3--:R-:W-:Y:S01]  /*0af0*/  ULEA UR8, UR8, UR4, 0x18 ;  /* 0x0000000408087291 */ /* 0x008fe2000f8ec03f */
[----:B------:R-:W-:Y:S01]  /*0b00*/  LOP3.LUT R10, R35, R10, RZ, 0x3c, !PT ;  /* 0x0000000a230a7212 */ /* 0x000fe200078e3cff */
[----:B------:R-:W-:Y:S01]  /*0b10*/  IMAD.SHL.U32 R66, R27, 0x100, RZ ;  /* 0x000001001b427824 */ /* 0x000fe200078e00ff */
[----:B------:R-:W-:Y:S01]  /*0b20*/  R2UR UR5, R32 ;  /* 0x00000000200572ca */ /* 0x000fe200000e0000 */
[----:B------:R-:W-:Y:S01]  /*0b30*/  IMAD.SHL.U32 R32, R25, 0x100, RZ ;  /* 0x0000010019207824 */ /* 0x000fe200078e00ff */
[----:B------:R-:W-:Y:S01]  /*0b40*/  LEA.HI.X R39, R4, R41, RZ, 0x1, P1 ;  /* 0x0000002904277211 */ /* 0x000fe200008f0cff */
[----:B------:R-:W-:Y:S01]  /*0b50*/  IMAD.SHL.U32 R30, R23, 0x100, RZ ;  /* 0x00000100171e7824 */ /* 0x000fe200078e00ff */
[----:B------:R-:W-:Y:S01]  /*0b60*/  LOP3.LUT R2, R12, 0x70, R43, 0xf8, !PT ;  /* 0x000000700c027812 */ /* 0x000fe200078ef82b */
[----:B------:R-:W-:Y:S01]  /*0b70*/  IMAD.SHL.U32 R26, R19, 0x100, RZ ;  /* 0x00000100131a7824 */ /* 0x000fe200078e00ff */
[----:B------:R-:W-:-:S02]  /*0b80*/  LOP3.LUT R47, R47, 0x180, R14, 0xf8, !PT ;  /* 0x000001802f2f7812 */ /* 0x000fc400078ef80e */
[----:B------:R-:W-:Y:S02]  /*0b90*/  LEA.HI.X R35, R6, R41, RZ, 0x1, P0 ;  /* 0x0000002906237211 */ /* 0x000fe400000f0cff */
[----:B------:R-:W-:Y:S02]  /*0ba0*/  SGXT R0, R0, 0x1 ;  /* 0x000000010000781a */ /* 0x000fe40000000200 */
[----:B------:R-:W-:Y:S02]  /*0bb0*/  SHF.L.U32 R68, R29, 0x8, RZ ;  /* 0x000000081d447819 */ /* 0x000fe400000006ff */
[----:B------:R-:W-:Y:S02]  /*0bc0*/  SHF.L.U32 R28, R21, 0x8, RZ ;  /* 0x00000008151c7819 */ /* 0x000fe400000006ff */
[-C--:B--2---:R-:W-:Y:S02]  /*0bd0*/  LEA R64, P4, R29, R40.reuse, 0x9 ;  /* 0x000000281d407211 */ /* 0x084fe400078848ff */
[----:B------:R-:W-:-:S02]  /*0be0*/  LEA R52, P5, R27, R40, 0x9 ;  /* 0x000000281b347211 */ /* 0x000fc400078a48ff */
[-C--:B------:R-:W-:Y:S02]  /*0bf0*/  LEA R42, P6, R25, R40.reuse, 0x9 ;  /* 0x00000028192a7211 */ /* 0x080fe400078c48ff */
[-C--:B------:R-:W-:Y:S02]  /*0c00*/  LEA R44, P0, R23, R40.reuse, 0x9 ;  /* 0x00000028172c7211 */ /* 0x080fe400078048ff */
[-C--:B------:R-:W-:Y:S02]  /*0c10*/  LEA R46, P1, R21, R40.reuse, 0x9 ;  /* 0x00000028152e7211 */ /* 0x080fe400078248ff */
[----:B------:R-:W-:Y:S01]  /*0c20*/  LEA R48, P2, R19, R40, 0x9 ;  /* 0x0000002813307211 */ /* 0x000fe200078448ff */
[----:B------:R-:W-:Y:S01]  /*0c30*/  IMAD.SHL.U32 R24, R17, 0x100, RZ ;  /* 0x0000010011187824 */ /* 0x000fe200078e00ff */
[----:B------:R-:W-:Y:S01]  /*0c40*/  LOP3.LUT R0, R45, 0x4010, R0, 0xf8, !PT ;  /* 0x000040102d007812 */ /* 0x000fe200078ef800 */
[----:B------:R-:W-:Y:S01]  /*0c50*/  IMAD.SHL.U32 R12, R15, 0x100, RZ ;  /* 0x000001000f0c7824 */ /* 0x000fe200078e00ff */
[----:B------:R-:W-:Y:S01]  /*0c60*/  LOP3.LUT R2, R47, R2, RZ, 0x3c, !PT ;  /* 0x000000022f027212 */ /* 0x000fe200078e3cff */
[----:B------:R-:W-:Y:S01]  /*0c70*/  IMAD.SHL.U32 R20, R11, 0x100, RZ ;  /* 0x000001000b147824 */ /* 0x000fe200078e00ff */
[-C--:B------:R-:W-:Y:S01]  /*0c80*/  LEA.HI.X R65, R68, R41.reuse, RZ, 0x1, P4 ;  /* 0x0000002944417211 */ /* 0x080fe200020f0cff */
[----:B------:R-:W-:Y:S01]  /*0c90*/  IMAD.SHL.U32 R18, R9, 0x100, RZ ;  /* 0x0000010009127824 */ /* 0x000fe200078e00ff */
[-C--:B------:R-:W-:Y:S01]  /*0ca0*/  LEA.HI.X R53, R66, R41.reuse, RZ, 0x1, P5 ;  /* 0x0000002942357211 */ /* 0x080fe200028f0cff */
[----:B------:R-:W-:Y:S01]  /*0cb0*/  IMAD.SHL.U32 R16, R7, 0x100, RZ ;  /* 0x0000010007107824 */ /* 0x000fe200078e00ff */
[----:B------:R-:W-:-:S02]  /*0cc0*/  LEA.HI.X R43, R32, R41, RZ, 0x1, P6 ;  /* 0x00000029202b7211 */ /* 0x000fc400030f0cff */
[-C--:B------:R-:W-:Y:S02]  /*0cd0*/  LEA.HI.X R45, R30, R41.reuse, RZ, 0x1, P0 ;  /* 0x000000291e2d7211 */ /* 0x080fe400000f0cff */
[-C--:B------:R-:W-:Y:S02]  /*0ce0*/  LEA.HI.X R47, R28, R41.reuse, RZ, 0x1, P1 ;  /* 0x000000291c2f7211 */ /* 0x080fe400008f0cff */
[----:B------:R-:W-:Y:S02]  /*0cf0*/  LEA.HI.X R49, R26, R41, RZ, 0x1, P2 ;  /* 0x000000291a317211 */ /* 0x000fe400010f0cff */
[----:B------:R-:W-:Y:S02]  /*0d00*/  SHF.L.U32 R22, R13, 0x8, RZ ;  /* 0x000000080d167819 */ /* 0x000fe400000006ff */
[----:B------:R-:W-:Y:S02]  /*0d10*/  SHF.L.U32 R14, R5, 0x8, RZ ;  /* 0x00000008050e7819 */ /* 0x000fe400000006ff */
[----:B------:R-:W-:-:S02]  /*0d20*/  LEA R50, P3, R17, R40, 0x9 ;  /* 0x0000002811327211 */ /* 0x000fc400078648ff */
[-C--:B------:R-:W-:Y:S02]  /*0d30*/  LEA R54, P4, R15, R40.reuse, 0x9 ;  /* 0x000000280f367211 */ /* 0x080fe400078848ff */
[-C--:B------:R-:W-:Y:S02]  /*0d40*/  LEA R56, P5, R13, R40.reuse, 0x9 ;  /* 0x000000280d387211 */ /* 0x080fe400078a48ff */
[-C--:B------:R-:W-:Y:S02]  /*0d50*/  LEA R58, P6, R11, R40.reuse, 0x9 ;  /* 0x000000280b3a7211 */ /* 0x080fe400078c48ff */
[-C--:B------:R-:W-:Y:S02]  /*0d60*/  LEA R60, P0, R9, R40.reuse, 0x9 ;  /* 0x00000028093c7211 */ /* 0x080fe400078048ff */
[-C--:B------:R-:W-:Y:S02]  /*0d70*/  LEA R126, P1, R7, R40.reuse, 0x9 ;  /* 0x00000028077e7211 */ /* 0x080fe400078248ff */
[----:B------:R-:W-:Y:S01]  /*0d80*/  LEA R62, P2, R5, R40, 0x9 ;  /* 0x00000028053e7211 */ /* 0x000fe200078448ff */
[----:B------:R0:W-:Y:S01]  /*0d90*/  STS.U16 [R10+UR8+0x10000], R127 ;  /* 0x0100007f0a007988 */ /* 0x0001e20008000408 */
[----:B------:R-:W-:-:S02]  /*0da0*/  LEA.HI.X R51, R24, R41, RZ, 0x1, P3 ;  /* 0x0000002918337211 */ /* 0x000fc400018f0cff */
[-C--:B------:R-:W-:Y:S02]  /*0db0*/  LEA.HI.X R55, R12, R41.reuse, RZ, 0x1, P4 ;  /* 0x000000290c377211 */ /* 0x080fe400020f0cff */
[-C--:B------:R-:W-:Y:S02]  /*0dc0*/  LEA.HI.X R57, R22, R41.reuse, RZ, 0x1, P5 ;  /* 0x0000002916397211 */ /* 0x080fe400028f0cff */
[-C--:B------:R-:W-:Y:S02]  /*0dd0*/  LEA.HI.X R59, R20, R41.reuse, RZ, 0x1, P6 ;  /* 0x00000029143b7211 */ /* 0x080fe400030f0cff */
[-C--:B------:R-:W-:Y:S02]  /*0de0*/  LEA.HI.X R61, R18, R41.reuse, RZ, 0x1, P0 ;  /* 0x00000029123d7211 */ /* 0x080fe400000f0cff */
[-C--:B0-----:R-:W-:Y:S02]  /*0df0*/  LEA.HI.X R127, R16, R41.reuse, RZ, 0x1, P1 ;  /* 0x00000029107f7211 */ /* 0x081fe400008f0cff */
[----:B------:R-:W-:Y:S01]  /*0e00*/  LEA.HI.X R63, R14, R41, RZ, 0x1, P2 ;  /* 0x000000290e3f7211 */ /* 0x000fe200010f0cff */
[----:B------:R-:W-:-:S04]  /*0e10*/  IMAD.WIDE.U32 R40, R162, 0x2, R42 ;  /* 0x00000002a2287825 */ /* 0x000fc800078e002a */
[----:B------:R-:W-:-:S04]  /*0e20*/  IMAD.WIDE.U32 R42, R162, 0x2, R44 ;  /* 0x00000002a22a7825 */ /* 0x000fc800078e002c */
[----:B------:R-:W-:-:S04]  /*0e30*/  IMAD.WIDE.U32 R44, R162, 0x2, R46 ;  /* 0x00000002a22c7825 */ /* 0x000fc800078e002e */
[----:B------:R-:W-:Y:S01]  /*0e40*/  IMAD.WIDE.U32 R46, R162, 0x2, R48 ;  /* 0x00000002a22e7825 */ /* 0x000fe200078e0030 */
[----:B------:R-:W-:-:S03]  /*0e50*/  LOP3.LUT R164, R10, 0x40, RZ, 0x3c, !PT ;  /* 0x000000400aa47812 */ /* 0x000fc600078e3cff */
[----:B------:R-:W-:-:S04]  /*0e60*/  IMAD.WIDE.U32 R48, R162, 0x2, R50 ;  /* 0x00000002a2307825 */ /* 0x000fc800078e0032 */
[----:B------:R-:W-:-:S04]  /*0e70*/  IMAD.WIDE.U32 R50, R162, 0x2, R54 ;  /* 0x00000002a2327825 */ /* 0x000fc800078e0036 */
[C---:B------:R-:W-:Y:S01]  /*0e80*/  IMAD.WIDE.U32 R54, R162.reuse, 0x2, R56 ;  /* 0x00000002a2367825 */ /* 0x040fe200078e0038 */
[----:B------:R-:W-:Y:S03]  /*0e90*/  STS.U16 [R10+UR8+0x14000], R131 ;  /* 0x014000830a007988 */ /* 0x000fe60008000408 */
[C---:B------:R-:W-:Y:S01]  /*0ea0*/  IMAD.WIDE.U32 R38, R162.reuse, 0x2, R38 ;  /* 0x00000002a2267825 */ /* 0x040fe200078e0026 */
[----:B----4-:R-:W-:Y:S03]  /*0eb0*/  STS.U16 [R10+UR8+0x10400], R135 ;  /* 0x010400870a007988 */ /* 0x010fe60008000408 */
[C---:B------:R-:W-:Y:S01]  /*0ec0*/  IMAD.WIDE.U32 R56, R162.reuse, 0x2, R58 ;  /* 0x00000002a2387825 */ /* 0x040fe200078e003a */
[----:B-----5:R-:W-:Y:S03]  /*0ed0*/  STS.U16 [R10+UR8+0x14400], R139 ;  /* 0x0144008b0a007988 */ /* 0x020fe60008000408 */
[C---:B------:R-:W-:Y:S01]  /*0ee0*/  IMAD.WIDE.U32 R36, R162.reuse, 0x2, R36 ;  /* 0x00000002a2247825 */ /* 0x040fe200078e0024 */
[----:B------:R-:W-:Y:S03]  /*0ef0*/  STS.U16 [R10+UR8+0x10800], R143 ;  /* 0x0108008f0a007988 */ /* 0x000fe60008000408 */
        /* <DEDUP_REMOVED lines=10> */
[----:B------:R-:W-:Y:S01]  /*0fa0*/  IMAD.WIDE.U32 R62, R162, 0x2, R62 ;  /* 0x00000002a23e7825 */ /* 0x000fe200078e003e */
[----:B------:R-:W-:Y:S04]  /*0fb0*/  STS.U16 [R10+UR8+0x11400], R163 ;  /* 0x011400a30a007988 */ /* 0x000fe80008000408 */
[----:B------:R-:W-:Y:S04]  /*0fc0*/  STS.U16 [R10+UR8+0x15400], R165 ;  /* 0x015400a50a007988 */ /* 0x000fe80008000408 */
[----:B------:R-:W-:Y:S04]  /*0fd0*/  STS.U16 [R10+UR8+0x11800], R167 ;  /* 0x011800a70a007988 */ /* 0x000fe80008000408 */
[----:B------:R-:W-:Y:S04]  /*0fe0*/  STS.U16 [R10+UR8+0x15800], R169 ;  /* 0x015800a90a007988 */ /* 0x000fe80008000408 */
[----:B------:R-:W-:Y:S04]  /*0ff0*/  STS.U16 [R10+UR8+0x11c00], R171 ;  /* 0x011c00ab0a007988 */ /* 0x000fe80008000408 */
[----:B------:R0:W-:Y:S04]  /*1000*/  STS.U16 [R10+UR8+0x15c00], R173 ;  /* 0x015c00ad0a007988 */ /* 0x0001e80008000408 */
        /* <DEDUP_REMOVED lines=15> */
[----:B------:R-:W-:Y:S04]  /*1100*/  STS.U16 [R10+UR8+0x17c00], R205 ;  /* 0x017c00cd0a007988 */ /* 0x000fe80008000408 */
        /* <DEDUP_REMOVED lines=8> */
[----:B------:R5:W-:Y:S04]  /*1190*/  STS.U16 [R164+UR8+0x11000], R79 ;  /* 0x0110004fa4007988 */ /* 0x000be80008000408 */
[----:B------:R5:W-:Y:S04]  /*11a0*/  STS.U16 [R164+UR8+0x15000], R81 ;  /* 0x01500051a4007988 */ /* 0x000be80008000408 */
[----:B------:R5:W-:Y:S04]  /*11b0*/  STS.U16 [R164+UR8+0x11400], R83 ;  /* 0x01140053a4007988 */ /* 0x000be80008000408 */
[----:B------:R-:W5:Y:S04]  /*11c0*/  LDG.E.U16 R73, desc[UR12][R36.64] ;  /* 0x0000000c24497981 */ /* 0x000f68000c1e1500 */
[----:B------:R-:W5:Y:S04]  /*11d0*/  LDG.E.U16 R67, desc[UR12][R36.64+0x80] ;  /* 0x0000800c24437981 */ /* 0x000f68000c1e1500 */
[----:B------:R-:W5:Y:S04]  /*11e0*/  LDG.E.U16 R69, desc[UR12][R36.64+0x100] ;  /* 0x0001000c24457981 */ /* 0x000f68000c1e1500 */
[----:B------:R-:W5:Y:S04]  /*11f0*/  LDG.E.U16 R75, desc[UR12][R36.64+0x180] ;  /* 0x0001800c244b7981 */ /* 0x000f68000c1e1500 */
[----:B------:R5:W-:Y:S04]  /*1200*/  STS.U16 [R164+UR8+0x10000], R129 ;  /* 0x01000081a4007988 */ /* 0x000be80008000408 */
[----:B------:R5:W-:Y:S04]  /*1210*/  STS.U16 [R164+UR8+0x14000], R133 ;  /* 0x01400085a4007988 */ /* 0x000be80008000408 */
[----:B------:R5:W-:Y:S04]  /*1220*/  STS.U16 [R164+UR8+0x10400], R137 ;  /* 0x01040089a4007988 */ /* 0x000be80008000408 */
[----:B------:R5:W-:Y:S04]  /*1230*/  STS.U16 [R164+UR8+0x14400], R141 ;  /* 0x0144008da4007988 */ /* 0x000be80008000408 */
[----:B------:R5:W-:Y:S04]  /*1240*/  STS.U16 [R164+UR8+0x10800], R145 ;  /* 0x01080091a4007988 */ /* 0x000be80008000408 */
[----:B------:R5:W-:Y:S04]  /*1250*/  STS.U16 [R164+UR8+0x14800], R149 ;  /* 0x01480095a4007988 */ /* 0x000be80008000408 */
[----:B------:R5:W-:Y:S04]  /*1260*/  STS.U16 [R164+UR8+0x10c00], R153 ;  /* 0x010c0099a4007988 */ /* 0x000be80008000408 */
[----:B------:R5:W-:Y:S04]  /*1270*/  STS.U16 [R164+UR8+0x14c00], R157 ;  /* 0x014c009da4007988 */ /* 0x000be80008000408 */
[----:B0-----:R-:W5:Y:S04]  /*1280*/  LDG.E.U16 R173, desc[UR12][R46.64] ;  /* 0x0000000c2ead7981 */ /* 0x001f68000c1e1500 */
[----:B-1----:R-:W5:Y:S04]  /*1290*/  LDG.E.U16 R177, desc[UR12][R46.64+0x80] ;  /* 0x0000800c2eb17981 */ /* 0x002f68000c1e1500 */
[----:B--2---:R-:W2:Y:S04]  /*12a0*/  LDG.E.U16 R181, desc[UR12][R46.64+0x100] ;  /* 0x0001000c2eb57981 */ /* 0x004ea8000c1e1500 */
[----:B---3--:R-:W3:Y:S04]  /*12b0*/  LDG.E.U16 R185, desc[UR12][R46.64+0x180] ;  /* 0x0001800c2eb97981 */ /* 0x008ee8000c1e1500 */
[----:B----4-:R-:W4:Y:S04]  /*12c0*/  LDG.E.U16 R189, desc[UR12][R48.64] ;  /* 0x0000000c30bd7981 */ /* 0x010f28000c1e1500 */
[----:B-----5:R-:W5:Y:S04]  /*12d0*/  LDG.E.U16 R193, desc[UR12][R48.64+0x80] ;  /* 0x0000800c30c17981 */ /* 0x020f68000c1e1500 */
[----:B------:R-:W5:Y:S04]  /*12e0*/  LDG.E.U16 R197, desc[UR12][R48.64+0x100] ;  /* 0x0001000c30c57981 */ /* 0x000f68000c1e1500 */
[----:B------:R-:W5:Y:S04]  /*12f0*/  LDG.E.U16 R201, desc[UR12][R48.64+0x180] ;  /* 0x0001800c30c97981 */ /* 0x000f68000c1e1500 */
[----:B------:R-:W-:Y:S04]  /*1300*/  STS.U16 [R164+UR8+0x15c00], R95 ;  /* 0x015c005fa4007988 */ /* 0x000fe80008000408 */
[----:B------:R0:W-:Y:S04]  /*1310*/  STS.U16 [R164+UR8+0x12000], R93 ;  /* 0x0120005da4007988 */ /* 0x0001e80008000408 */
[----:B------:R1:W-:Y:S04]  /*1320*/  STS.U16 [R164+UR8+0x16000], R97 ;  /* 0x01600061a4007988 */ /* 0x0003e80008000408 */
[----:B------:R1:W-:Y:S04]  /*1330*/  STS.U16 [R164+UR8+0x12400], R99 ;  /* 0x01240063a4007988 */ /* 0x0003e80008000408 */
[----:B------:R1:W-:Y:S04]  /*1340*/  STS.U16 [R164+UR8+0x16400], R101 ;  /* 0x01640065a4007988 */ /* 0x0003e80008000408 */
[----:B------:R1:W-:Y:S04]  /*1350*/  STS.U16 [R164+UR8+0x12800], R103 ;  /* 0x01280067a4007988 */ /* 0x0003e80008000408 */
[----:B------:R1:W-:Y:S04]  /*1360*/  STS.U16 [R164+UR8+0x12c00], R105 ;  /* 0x012c0069a4007988 */ /* 0x0003e80008000408 */
        /* <DEDUP_REMOVED lines=12> */
[----:B------:R-:W2:Y:S04]  /*1430*/  LDG.E.U16 R77, desc[UR12][R34.64] ;  /* 0x0000000c224d7981 */ /* 0x000ea8000c1e1500 */
[----:B------:R-:W3:Y:S04]  /*1440*/  LDG.E.U16 R127, desc[UR12][R34.64+0x80] ;  /* 0x0000800c227f7981 */ /* 0x000ee8000c1e1500 */
[----:B------:R-:W4:Y:S04]  /*1450*/  LDG.E.U16 R129, desc[UR12][R34.64+0x100] ;  /* 0x0001000c22817981 */ /* 0x000f28000c1e1500 */
        /* <DEDUP_REMOVED lines=45> */
[----:B------:R-:W-:Y:S04]  /*1730*/  STS.U16 [R164+UR8+0x15400], R87 ;  /* 0x01540057a4007988 */ /* 0x000fe80008000408 */
[----:B------:R1:W-:Y:S04]  /*1740*/  STS.U16 [R164+UR8+0x11800], R85 ;  /* 0x01180055a4007988 */ /* 0x0003e80008000408 */
[----:B------:R-:W-:Y:S04]  /*1750*/  STS.U16 [R164+UR8+0x15800], R91 ;  /* 0x0158005ba4007988 */ /* 0x000fe80008000408 */
[----:B------:R1:W-:Y:S04]  /*1760*/  STS.U16 [R164+UR8+0x11c00], R89 ;  /* 0x011c0059a4007988 */ /* 0x0003e80008000408 */
[----:B------:R2:W-:Y:S04]  /*1770*/  STS.U16 [R164+UR8+0x16800], R107 ;  /* 0x0168006ba4007988 */ /* 0x0005e80008000408 */
[----:B------:R2:W-:Y:S04]  /*1780*/  STS.U16 [R164+UR8+0x16c00], R109 ;  /* 0x016c006da4007988 */ /* 0x0005e80008000408 */
[----:B------:R2:W-:Y:S04]  /*1790*/  STS.U16 [R164+UR8+0x13000], R111 ;  /* 0x0130006fa4007988 */ /* 0x0005e80008000408 */
[----:B------:R-:W-:Y:S04]  /*17a0*/  STS.U16 [R164+UR8+0x17000], R115 ;  /* 0x01700073a4007988 */ /* 0x000fe80008000408 */
[----:B------:R2:W-:Y:S04]  /*17b0*/  STS.U16 [R164+UR8+0x13400], R113 ;  /* 0x01340071a4007988 */ /* 0x0005e80008000408 */
[----:B------:R-:W-:Y:S04]  /*17c0*/  STS.U16 [R164+UR8+0x17400], R119 ;  /* 0x01740077a4007988 */ /* 0x000fe80008000408 */
[----:B------:R2:W-:Y:S04]  /*17d0*/  STS.U16 [R164+UR8+0x13800], R117 ;  /* 0x01380075a4007988 */ /* 0x0005e80008000408 */
[----:B------:R2:W-:Y:S04]  /*17e0*/  STS.U16 [R164+UR8+0x17800], R121 ;  /* 0x01780079a4007988 */ /* 0x0005e80008000408 */
[----:B------:R2:W-:Y:S04]  /*17f0*/  STS.U16 [R164+UR8+0x13c00], R123 ;  /* 0x013c007ba4007988 */ /* 0x0005e80008000408 */
[----:B------:R2:W-:Y:S04]  /*1800*/  STS.U16 [R164+UR8+0x17c00], R125 ;  /* 0x017c007da4007988 */ /* 0x0005e80008000408 */
[----:B0-----:R-:W5:Y:S04]  /*1810*/  LDG.E.U16 R93, desc[UR12][R64.64+0x40] ;  /* 0x0000400c405d7981 */ /* 0x001f68000c1e1500 */
[----:B------:R-:W5:Y:S04]  /*1820*/  LDG.E.U16 R95, desc[UR12][R64.64+0xc0] ;  /* 0x0000c00c405f7981 */ /* 0x000f68000c1e1500 */
[----:B-1----:R-:W5:Y:S04]  /*1830*/  LDG.E.U16 R97, desc[UR12][R64.64+0x140] ;  /* 0x0001400c40617981 */ /* 0x002f68000c1e1500 */
        /* <DEDUP_REMOVED lines=21> */
[----:B--2---:R-:W2:Y:S04]  /*1990*/  LDG.E.U16 R107, desc[UR12][R40.64+0x40] ;  /* 0x0000400c286b7981 */ /* 0x004ea8000c1e1500 */
[----:B------:R-:W2:Y:S01]  /*19a0*/  LDG.E.U16 R109, desc[UR12][R40.64+0xc0] ;  /* 0x0000c00c286d7981 */ /* 0x000ea2000c1e1500 */
[----:B0-----:R-:W0:Y:S03]  /*19b0*/  LDC.64 R34, c[0x0][0x220] ;  /* 0x00008800ff227b82 */ /* 0x001e260000000a00 */
[----:B------:R-:W2:Y:S04]  /*19c0*/  LDG.E.U16 R111, desc[UR12][R40.64+0x140] ;  /* 0x0001400c286f7981 */ /* 0x000ea8000c1e1500 */
        /* <DEDUP_REMOVED lines=20> */
[----:B------:R-:W2:Y:S01]  /*1b10*/  LDG.E.U16 R174, desc[UR12][R62.64+0x1c0] ;  /* 0x0001c00c3eae7981 */ /* 0x000ea2000c1e1500 */
[----:B0-----:R-:W-:-:S03]  /*1b20*/  LEA R154, P0, R33, R34, 0x5 ;  /* 0x00000022219a7211 */ /* 0x001fc600078028ff */
[----:B------:R-:W-:Y:S04]  /*1b30*/  STS.U16 [R10+UR8+0xfc00], R71 ;  /* 0x00fc00470a007988 */ /* 0x000fe80008000408 */
[----:B------:R-:W-:Y:S04]  /*1b40*/  STS.U16 [R10+UR8], R73 ;  /* 0x000000490a007988 */ /* 0x000fe80008000408 */
[----:B------:R-:W-:Y:S04]  /*1b50*/  STS.U16 [R10+UR8+0x4000], R67 ;  /* 0x004000430a007988 */ /* 0x000fe80008000408 */
[----:B------:R-:W-:Y:S04]  /*1b60*/  STS.U16 [R10+UR8+0x8000], R69 ;  /* 0x008000450a007988 */ /* 0x000fe80008000408 */
[----:B------:R-:W-:Y:S04]  /*1b70*/  STS.U16 [R10+UR8+0xc000], R75 ;  /* 0x00c0004b0a007988 */ /* 0x000fe80008000408 */
[----:B------:R-:W-:Y:S04]  /*1b80*/  STS.U16 [R10+UR8+0x400], R77 ;  /* 0x0004004d0a007988 */ /* 0x000fe80008000408 */
[----:B---3--:R-:W-:Y:S04]  /*1b90*/  STS.U16 [R10+UR8+0x4400], R127 ;  /* 0x0044007f0a007988 */ /* 0x008fe80008000408 */
[----:B----4-:R-:W-:Y:S04]  /*1ba0*/  STS.U16 [R10+UR8+0x8400], R129 ;  /* 0x008400810a007988 */ /* 0x010fe80008000408 */
[----:B-----5:R-:W-:Y:S04]  /*1bb0*/  STS.U16 [R10+UR8+0xc400], R131 ;  /* 0x00c400830a007988 */ /* 0x020fe80008000408 */
[----:B------:R-:W-:Y:S04]  /*1bc0*/  STS.U16 [R10+UR8+0x800], R133 ;  /* 0x000800850a007988 */ /* 0x000fe80008000408 */
        /* <DEDUP_REMOVED lines=10> */
[----:B------:R0:W-:Y:S04]  /*1c70*/  STS.U16 [R10+UR8+0xd000], R155 ;  /* 0x00d0009b0a007988 */ /* 0x0001e80008000408 */
        /* <DEDUP_REMOVED lines=47> */
[----:B------:R-:W-:Y:S04]  /*1f70*/  STS.U16 [R164+UR8], R39 ;  /* 0x00000027a4007988 */ /* 0x000fe80008000408 */
        /* <DEDUP_REMOVED lines=15> */
[----:B--2---:R-:W-:Y:S04]  /*2070*/  STS.U16 [R164+UR8+0x1000], R107 ;  /* 0x0010006ba4007988 */ /* 0x004fe80008000408 */
        /* <DEDUP_REMOVED lines=42> */
[----:B------:R3:W-:Y:S01]  /*2320*/  STS.U16 [R164+UR8+0xf800], R174 ;  /* 0x00f800aea4007988 */ /* 0x0007e20008000408 */
[----:B------:R-:W-:-:S02]  /*2330*/  LEA R152, P6, R25, R34, 0xa ;  /* 0x0000002219987211 */ /* 0x000fc400078c50ff */
[-C--:B0-----:R-:W-:Y:S02]  /*2340*/  LEA.HI.X R155, R8, R35.reuse, RZ, 0x2, P0 ;  /* 0x00000023089b7211 */ /* 0x081fe400000f14ff */
[-C--:B------:R-:W-:Y:S02]  /*2350*/  LEA R160, P3, R31, R34.reuse, 0xa ;  /* 0x000000221fa07211 */ /* 0x080fe400078650ff */
[-C--:B-1----:R-:W-:Y:S02]  /*2360*/  LEA R10, P0, R23, R34.reuse, 0xa ;  /* 0x00000022170a7211 */ /* 0x082fe400078050ff */
[-C--:B------:R-:W-:Y:S02]  /*2370*/  LEA R8, P1, R21, R34.reuse, 0xa ;  /* 0x0000002215087211 */ /* 0x080fe400078250ff */
[----:B------:R-:W-:Y:S01]  /*2380*/  LEA.HI.X R153, R32, R35, RZ, 0x2, P6 ;  /* 0x0000002320997211 */ /* 0x000fe200030f14ff */
[----:B------:R-:W-:Y:S01]  /*2390*/  USHF.L.U32 UR5, UR5, 0x7, URZ ;  /* 0x0000000705057899 */ /* 0x000fe2000800063f */
[----:B------:R-:W-:-:S02]  /*23a0*/  LEA R158, P4, R29, R34, 0xa ;  /* 0x000000221d9e7211 */ /* 0x000fc400078850ff */
[-C--:B------:R-:W-:Y:S02]  /*23b0*/  LEA R156, P5, R27, R34.reuse, 0xa ;  /* 0x000000221b9c7211 */ /* 0x080fe400078a50ff */
[-C--:B------:R-:W-:Y:S02]  /*23c0*/  LEA R40, P2, R19, R34.reuse, 0xa ;  /* 0x0000002213287211 */ /* 0x080fe400078450ff */
[-C--:B------:R-:W-:Y:S02]  /*23d0*/  LEA.HI.X R161, R6, R35.reuse, RZ, 0x2, P3 ;  /* 0x0000002306a17211 */ /* 0x080fe400018f14ff */
[-C--:B------:R-:W-:Y:S02]  /*23e0*/  LEA R32, P6, R11, R34.reuse, 0xa ;  /* 0x000000220b207211 */ /* 0x080fe400078c50ff */
[----:B------:R-:W-:Y:S02]  /*23f0*/  LEA R6, P3, R17, R34, 0xa ;  /* 0x0000002211067211 */ /* 0x000fe400078650ff */
[----:B------:R-:W-:-:S02]  /*2400*/  LEA.HI.X R11, R30, R35, RZ, 0x2, P0 ;  /* 0x000000231e0b7211 */ /* 0x000fc400000f14ff */
[-C--:B------:R-:W-:Y:S02]  /*2410*/  LEA R30, P0, R9, R34.reuse, 0xa ;  /* 0x00000022091e7211 */ /* 0x080fe400078050ff */
[-C--:B------:R-:W-:Y:S01]  /*2420*/  LEA.HI.X R9, R28, R35.reuse, RZ, 0x2, P1 ;  /* 0x000000231c097211 */ /* 0x080fe200008f14ff */
[----:B------:R-:W-:Y:S01]  /*2430*/  UIADD3 UR4, UR8, 0x10000, URZ ;  /* 0x0001000008047890 */ /* 0x000fe2000fffe03f */
[-C--:B------:R-:W-:Y:S01]  /*2440*/  LEA.HI.X R159, R68, R35.reuse, RZ, 0x2, P4 ;  /* 0x00000023449f7211 */ /* 0x080fe200020f14ff */
[----:B------:R-:W-:Y:S01]  /*2450*/  USHF.R.U32.HI UR10, URZ, 0x4, UR8 ;  /* 0x000000043f0a7899 */ /* 0x000fe20008011608 */
[-C--:B------:R-:W-:Y:S01]  /*2460*/  LEA.HI.X R157, R66, R35.reuse, RZ, 0x2, P5 ;  /* 0x00000023429d7211 */ /* 0x080fe200028f14ff */
[----:B------:R-:W-:Y:S01]  /*2470*/  ULOP3.LUT UR5, UR5, 0x200, URZ, 0xc0, !UPT ;  /* 0x0000020005057892 */ /* 0x000fe2000f8ec03f */
[----:B------:R-:W-:Y:S02]  /*2480*/  LEA R28, P1, R7, R34, 0xa ;  /* 0x00000022071c7211 */ /* 0x000fe400078250ff */
[----:B------:R-:W-:-:S02]  /*2490*/  LEA.HI.X R41, R26, R35, RZ, 0x2, P2 ;  /* 0x000000231a297211 */ /* 0x000fc400010f14ff */
[-C--:B------:R-:W-:Y:S02]  /*24a0*/  LEA R42, P4, R15, R34.reuse, 0xa ;  /* 0x000000220f2a7211 */ /* 0x080fe400078850ff */
[-C--:B------:R-:W-:Y:S02]  /*24b0*/  LEA R44, P5, R13, R34.reuse, 0xa ;  /* 0x000000220d2c7211 */ /* 0x080fe400078a50ff */
[-C--:B------:R-:W-:Y:S02]  /*24c0*/  LEA R26, P2, R5, R34.reuse, 0xa ;  /* 0x00000022051a7211 */ /* 0x080fe400078450ff */
[-C--:B------:R-:W-:Y:S02]  /*24d0*/  LEA.HI.X R7, R24, R35.reuse, RZ, 0x2, P3 ;  /* 0x0000002318077211 */ /* 0x080fe400018f14ff */
[----:B------:R-:W-:Y:S01]  /*24e0*/  LEA R34, P3, R3, R34, 0xa ;  /* 0x0000002203227211 */ /* 0x000fe200078650ff */
[----:B------:R-:W-:Y:S01]  /*24f0*/  USGXT.U32 UR10, UR10, 0xe ;  /* 0x0000000e0a0a789a */ /* 0x000fe20008000000 */
[-C--:B------:R-:W-:Y:S01]  /*2500*/  LEA.HI.X R43, R12, R35.reuse, RZ, 0x2, P4 ;  /* 0x000000230c2b7211 */ /* 0x080fe200020f14ff */
[----:B------:R-:W-:Y:S01]  /*2510*/  ULEA.HI UR4, UR4, UR5, URZ, 0x1c ;  /* 0x0000000504047291 */ /* 0x000fe2000f8fe03f */
[----:B------:R-:W-:-:S02]  /*2520*/  LEA.HI.X R45, R22, R35, RZ, 0x2, P5 ;  /* 0x00000023162d7211 */ /* 0x000fc400028f14ff */
[-C--:B------:R-:W-:Y:S02]  /*2530*/  LEA.HI.X R33, R20, R35.reuse, RZ, 0x2, P6 ;  /* 0x0000002314217211 */ /* 0x080fe400030f14ff */
[-C--:B------:R-:W-:Y:S02]  /*2540*/  LEA.HI.X R31, R18, R35.reuse, RZ, 0x2, P0 ;  /* 0x00000023121f7211 */ /* 0x080fe400000f14ff */
[-C--:B------:R-:W-:Y:S02]  /*2550*/  LEA.HI.X R29, R16, R35.reuse, RZ, 0x2, P1 ;  /* 0x00000023101d7211 */ /* 0x080fe400008f14ff */
[-C--:B------:R-:W-:Y:S02]  /*2560*/  LEA.HI.X R27, R14, R35.reuse, RZ, 0x2, P2 ;  /* 0x000000230e1b7211 */ /* 0x080fe400010f14ff */
[----:B------:R-:W-:Y:S01]  /*2570*/  LEA.HI.X R35, R4, R35, RZ, 0x2, P3 ;  /* 0x0000002304237211 */ /* 0x000fe200018f14ff */
[----:B------:R-:W-:Y:S01]  /*2580*/  IMAD.WIDE.U32 R22, R162, 0x4, R10 ;  /* 0x00000004a2167825 */ /* 0x000fe200078e000a */
[----:B------:R-:W-:-:S02]  /*2590*/  ULOP3.LUT UR6, UR10, 0x4000000, URZ, 0xfc, !UPT ;  /* 0x040000000a067892 */ /* 0x000fc4000f8efc3f */
[----:B------:R-:W-:Y:S01]  /*25a0*/  ULOP3.LUT UR9, UR4, 0x3fff, URZ, 0xc0, !UPT ;  /* 0x00003fff04097892 */ /* 0x000fe2000f8ec03f */
[----:B------:R-:W-:-:S04]  /*25b0*/  IMAD.WIDE.U32 R20, R162, 0x4, R8 ;  /* 0x00000004a2147825 */ /* 0x000fc800078e0008 */
        /* <DEDUP_REMOVED lines=13> */
[----:B------:R-:W-:Y:S01]  /*2690*/  IMAD.WIDE.U32 R162, R162, 0x4, R34 ;  /* 0x00000004a2a27825 */ /* 0x000fe200078e0022 */
[----:B------:R-:W-:Y:S06]  /*26a0*/  BAR.SYNC.DEFER_BLOCKING 0x0 ;  /* 0x0000000000007b1d */ /* 0x000fec0000010000 */
[----:B------:R-:W-:Y:S01]  /*26b0*/  UMOV UR7, 0x40000040 ;  /* 0x4000004000077882 */ /* 0x000fe20000000000 */
[----:B------:R-:W-:Y:S01]  /*26c0*/  UMOV UR4, UR9 ;  /* 0x0000000900047c82 */ /* 0x000fe20008000000 */
[----:B------:R-:W-:Y:S01]  /*26d0*/  UMOV UR5, 0x40000040 ;  /* 0x4000004000057882 */ /* 0x000fe20000000000 */
[----:B--2---:R-:W-:-:S06]  /*26e0*/  WARPGROUP.ARRIVE ;  /* 0x00000000000079c5 */ /* 0x004fcc0000000000 */
[----:B------:R-:W-:Y:S01]  /*26f0*/  HGMMA.64x256x16.F32 R24, gdesc[UR4].tnspB, RZ, !UPT ;  /* 0x43e00000041879f0 */ /* 0x000fe2000c7008ff */
[----:B------:R-:W-:Y:S02]  /*2700*/  UIADD3 UR6, UP1, UR10, 0x4000080, URZ ;  /* 0x040000800a067890 */ /* 0x000fe4000ff3e03f */
[----:B------:R-:W-:Y:S01]  /*2710*/  UIADD3 UR9, UP0, UR9, 0x2, URZ ;  /* 0x0000000209097890 */ /* 0x000fe2000ff1e03f */
[----:B------:R-:W-:Y:S01]  /*2720*/  UMOV UR5, URZ ;  /* 0x0000003f00057c82 */ /* 0x000fe20008000000 */
[----:B------:R-:W-:Y:S01]  /*2730*/  UMOV UR4, URZ ;  /* 0x0000003f00047c82 */ /* 0x000fe20008000000 */
[----:B------:R-:W-:Y:S02]  /*2740*/  UIADD3.X UR7, UR5, 0x40000040, URZ, UP1, !UPT ;  /* 0x4000004005077890 */ /* 0x000fe40008ffe43f */
[----:B------:R-:W-:-:S03]  /*2750*/  UIADD3.X UR5, UR4, 0x40000040, URZ, UP0, !UPT ;  /* 0x4000004004057890 */ /* 0x000fc600087fe43f */
[----:B------:R-:W-:-:S15]  /*2760*/  UMOV UR4, UR9 ;  /* 0x0000000900047c82 */ /* 0x000fde0008000000 */
[----:B------:R-:W-:-:S02]  /*2770*/  NOP ;  /* 0x0000000000007918 */ /* 0x000fc40000000000 */
[----:B------:R-:W-:Y:S01]  /*2780*/  HGMMA.64x256x16.F32 R24, gdesc[UR4].tnspB, R24 ;  /* 0x43e00000041879f0 */ /* 0x000fe20008700818 */
[----:B------:R-:W-:Y:S02]  /*2790*/  UIADD3.64 UR18, UR6, 0x80, URZ ;  /* 0x0000008006127897 */ /* 0x000fe4000fffe03f */
[----:B------:R-:W-:-:S15]  /*27a0*/  UIADD3.64 UR16, UR4, 0x2, URZ ;  /* 0x0000000204107897 */ /* 0x000fde000fffe03f */
[----:B------:R-:W-:-:S10]  /*27b0*/  NOP ;  /* 0x0000000000007918 */ /* 0x000fd40000000000 */
        /* <DEDUP_REMOVED lines=14> */
[----:B------:R-:W-:Y:S02]  /*28a0*/  UIADD3.64 UR16, UR4, 0x402, URZ ;  /* 0x0000040204107897 */ /* 0x000fe4000fffe03f */
[----:B------:R-:W-:Y:S02]  /*28b0*/  UIADD3.64 UR6, UR6, 0x300, URZ ;  /* 0x0000030006067897 */ /* 0x000fe4000fffe03f */
[----:B------:R-:W-:-:S15]  /*28c0*/  UIADD3.64 UR4, UR4, 0x404, URZ ;  /* 0x0000040404047897 */ /* 0x000fde000fffe03f */
[----:B------:R-:W-:-:S06]  /*28d0*/  NOP ;  /* 0x0000000000007918 */ /* 0x000fcc0000000000 */
[----:B------:R-:W-:-:S15]  /*28e0*/  HGMMA.64x256x16.F32 R24, gdesc[UR16].tnspB, R24 ;  /* 0x43e00000101879f0 */ /* 0x000fde0008700818 */
[----:B------:R-:W-:-:S13]  /*28f0*/  NOP ;  /* 0x0000000000007918 */ /* 0x000fda0000000000 */
[----:B------:R-:W-:Y:S01]  /*2900*/  HGMMA.64x256x16.F32 R24, gdesc[UR4].tnspB, R24, gsb0 ;  /* 0x43e00000041879f0 */ /* 0x000fe20008000818 */
[----:B------:R-:W-:Y:S02]  /*2910*/  LOP3.LUT R3, R0, 0x10, RZ, 0x3c, !PT ;  /* 0x0000001000037812 */ /* 0x000fe400078e3cff */
[----:B------:R-:W-:Y:S02]  /*2920*/  WARPGROUP.DEPBAR.LE gsb0, 0x0 ;  /* 0x00008000000079c5 */ /* 0x000fe40000010000 */
[----:B---3--:R-:W-:Y:S01]  /*2930*/  IMAD.MOV.U32 R164, RZ, RZ, R24 ;  /* 0x000000ffffa47224 */ /* 0x008fe200078e0018 */
[----:B------:R-:W-:Y:S01]  /*2940*/  MOV R167, R42 ;  /* 0x0000002a00a77202 */ /* 0x000fe20000000f00 */
[----:B------:R-:W-:Y:S02]  /*2950*/  IMAD.MOV.U32 R165, RZ, RZ, R26 ;  /* 0x000000ffffa57224 */ /* 0x000fe400078e001a */
[----:B------:R-:W-:Y:S01]  /*2960*/  IMAD.MOV.U32 R166, RZ, RZ, R40 ;  /* 0x000000ffffa67224 */ /* 0x000fe200078e0028 */
[----:B------:R-:W-:Y:S01]  /*2970*/  BAR.SYNC.DEFER_BLOCKING 0x0 ;  /* 0x0000000000007b1d */ /* 0x000fe20000010000 */
[----:B------:R-:W-:-:S02]  /*2980*/  IMAD.MOV.U32 R168, RZ, RZ, R28 ;  /* 0x000000ffffa87224 */ /* 0x000fc400078e001c */
[----:B------:R-:W-:Y:S01]  /*2990*/  IMAD.MOV.U32 R172, RZ, RZ, R32 ;  /* 0x000000ffffac7224 */ /* 0x000fe200078e0020 */
[----:B------:R-:W-:Y:S01]  /*29a0*/  MOV R171, R46 ;  /* 0x0000002e00ab7202 */ /* 0x000fe20000000f00 */
[----:B------:R-:W-:Y:S01]  /*29b0*/  IMAD.MOV.U32 R24, RZ, RZ, R25 ;  /* 0x000000ffff187224 */ /* 0x000fe200078e0019 */
[----:B------:R-:W-:Y:S01]  /*29c0*/  MOV R175, R50 ;  /* 0x0000003200af7202 */ /* 0x000fe20000000f00 */
[----:B------:R-:W-:Y:S02]  /*29d0*/  IMAD.MOV.U32 R28, RZ, RZ, R29 ;  /* 0x000000ffff1c7224 */ /* 0x000fe400078e001d */
[----:B------:R-:W-:Y:S02]  /*29e0*/  IMAD.MOV.U32 R32, RZ, RZ, R33 ;  /* 0x000000ffff207224 */ /* 0x000fe400078e0021 */
[----:B------:R-:W-:Y:S02]  /*29f0*/  IMAD.MOV.U32 R169, RZ, RZ, R30 ;  /* 0x000000ffffa97224 */ /* 0x000fe400078e001e */
[----:B------:R-:W-:-:S02]  /*2a00*/  IMAD.MOV.U32 R170, RZ, RZ, R44 ;  /* 0x000000ffffaa7224 */ /* 0x000fc400078e002c */
[----:B------:R-:W-:Y:S02]  /*2a10*/  IMAD.MOV.U32 R173, RZ, RZ, R34 ;  /* 0x000000ffffad7224 */ /* 0x000fe400078e0022 */
[----:B------:R-:W-:Y:S02]  /*2a20*/  IMAD.MOV.U32 R174, RZ, RZ, R48 ;  /* 0x000000ffffae7224 */ /* 0x000fe400078e0030 */
[----:B------:R-:W-:Y:S01]  /*2a30*/  IMAD.MOV.U32 R25, RZ, RZ, R27 ;  /* 0x000000ffff197224 */ /* 0x000fe200078e001b */
[----:B------:R-:W-:Y:S01]  /*2a40*/  MOV R27, R43 ;  /* 0x0000002b001b7202 */ /* 0x000fe20000000f00 */
[----:B------:R-:W-:Y:S01]  /*2a50*/  IMAD.MOV.U32 R29, RZ, RZ, R31 ;  /* 0x000000ffff1d7224 */ /* 0x000fe200078e001f */
[----:B------:R0:W-:Y:S01]  /*2a60*/  STS.128 [R0+UR8], R164 ;  /* 0x000000a400007988 */ /* 0x0001e20008000c08 */
[----:B------:R-:W-:Y:S01]  /*2a70*/  IMAD.MOV.U32 R33, RZ, RZ, R35 ;  /* 0x000000ffff217224 */ /* 0x000fe200078e0023 */
[----:B------:R-:W-:Y:S01]  /*2a80*/  MOV R31, R47 ;  /* 0x0000002f001f7202 */ /* 0x000fe20000000f00 */
[----:B------:R-:W-:Y:S01]  /*2a90*/  IMAD.MOV.U32 R26, RZ, RZ, R41 ;  /* 0x000000ffff1a7224 */ /* 0x000fe200078e0029 */
[----:B------:R-:W-:Y:S01]  /*2aa0*/  MOV R35, R51 ;  /* 0x0000003300237202 */ /* 0x000fe20000000f00 */
[----:B------:R-:W-:-:S02]  /*2ab0*/  IMAD.MOV.U32 R30, RZ, RZ, R45 ;  /* 0x000000ffff1e7224 */ /* 0x000fc400078e002d */
[----:B------:R-:W-:Y:S01]  /*2ac0*/  IMAD.MOV.U32 R34, RZ, RZ, R49 ;  /* 0x000000ffff227224 */ /* 0x000fe200078e0031 */
[----:B------:R-:W-:Y:S01]  /*2ad0*/  STS.128 [R0+UR8+0x1000], R168 ;  /* 0x001000a800007988 */ /* 0x000fe20008000c08 */
[----:B0-----:R-:W-:Y:S01]  /*2ae0*/  IMAD.MOV.U32 R164, RZ, RZ, R36 ;  /* 0x000000ffffa47224 */ /* 0x001fe200078e0024 */
[----:B------:R-:W-:Y:S01]  /*2af0*/  MOV R167, R54 ;  /* 0x0000003600a77202 */ /* 0x000fe20000000f00 */
[----:B------:R-:W-:Y:S02]  /*2b00*/  IMAD.MOV.U32 R36, RZ, RZ, R37 ;  /* 0x000000ffff247224 */ /* 0x000fe400078e0025 */
[----:B------:R-:W-:Y:S02]  /*2b10*/  IMAD.MOV.U32 R165, RZ, RZ, R38 ;  /* 0x000000ffffa57224 */ /* 0x000fe400078e0026 */
[----:B------:R-:W-:Y:S02]  /*2b20*/  IMAD.MOV.U32 R166, RZ, RZ, R52 ;  /* 0x000000ffffa67224 */ /* 0x000fe400078e0034 */
[----:B------:R-:W-:Y:S01]  /*2b30*/  IMAD.MOV.U32 R37, RZ, RZ, R39 ;  /* 0x000000ffff257224 */ /* 0x000fe200078e0027 */
[----:B------:R-:W-:Y:S01]  /*2b40*/  MOV R39, R55 ;  /* 0x0000003700277202 */ /* 0x000fe20000000f00 */
[----:B------:R-:W-:Y:S01]  /*2b50*/  IMAD.MOV.U32 R38, RZ, RZ, R53 ;  /* 0x000000ffff267224 */ /* 0x000fe200078e0035 */
[----:B------:R-:W-:Y:S04]  /*2b60*/  STS.128 [R0+UR8+0x2000], R172 ;  /* 0x002000ac00007988 */ /* 0x000fe80008000c08 */
[----:B------:R0:W-:Y:S04]  /*2b70*/  STS.128 [R0+UR8+0x3000], R164 ;  /* 0x003000a400007988 */ /* 0x0001e80008000c08 */
[----:B------:R-:W-:Y:S04]  /*2b80*/  STS.128 [R3+UR8], R24 ;  /* 0x0000001803007988 */ /* 0x000fe80008000c08 */
[----:B------:R-:W-:Y:S04]  /*2b90*/  STS.128 [R3+UR8+0x1000], R28 ;  /* 0x0010001c03007988 */ /* 0x000fe80008000c08 */
[----:B------:R-:W-:Y:S04]  /*2ba0*/  STS.128 [R3+UR8+0x2000], R32 ;  /* 0x0020002003007988 */ /* 0x000fe80008000c08 */
[----:B------:R-:W-:Y:S01]  /*2bb0*/  STS.128 [R3+UR8+0x3000], R36 ;  /* 0x0030002403007988 */ /* 0x000fe20008000c08 */
[----:B------:R-:W-:Y:S01]  /*2bc0*/  BAR.SYNC.DEFER_BLOCKING 0x0 ;  /* 0x0000000000007b1d */ /* 0x000fe20000010000 */
[----:B0-----:R-:W-:Y:S01]  /*2bd0*/  IMAD.MOV.U32 R164, RZ, RZ, R56 ;  /* 0x000000ffffa47224 */ /* 0x001fe200078e0038 */
[----:B------:R-:W-:Y:S01]  /*2be0*/  MOV R167, R74 ;  /* 0x0000004a00a77202 */ /* 0x000fe20000000f00 */
[----:B------:R-:W-:-:S03]  /*2bf0*/  IMAD.MOV.U32 R165, RZ, RZ, R58 ;  /* 0x000000ffffa57224 */ /* 0x000fc600078e003a */
[----:B------:R-:W0:Y:S04]  /*2c00*/  LDS.128 R48, [R2+UR8] ;  /* 0x0000000802307984 */ /* 0x000e280008000c00 */
[----:B------:R-:W-:Y:S04]  /*2c10*/  LDS.128 R52, [R2+UR8+0x200] ;  /* 0x0002000802347984 */ /* 0x000fe80008000c00 */
[----:B------:R-:W-:Y:S04]  /*2c20*/  LDS.128 R44, [R2+UR8+0x400] ;  /* 0x00040008022c7984 */ /* 0x000fe80008000c00 */
[----:B------:R-:W-:Y:S04]  /*2c30*/  LDS.128 R40, [R2+UR8+0x600] ;  /* 0x0006000802287984 */ /* 0x000fe80008000c00 */
[----:B------:R-:W-:Y:S04]  /*2c40*/  LDS.128 R32, [R2+UR8+0x800] ;  /* 0x0008000802207984 */ /* 0x000fe80008000c00 */
[----:B------:R-:W-:Y:S04]  /*2c50*/  LDS.128 R24, [R2+UR8+0xa00] ;  /* 0x000a000802187984 */ /* 0x000fe80008000c00 */
[----:B------:R-:W-:Y:S04]  /*2c60*/  LDS.128 R36, [R2+UR8+0xc00] ;  /* 0x000c000802247984 */ /* 0x000fe80008000c00 */
[----:B------:R-:W-:Y:S01]  /*2c70*/  LDS.128 R28, [R2+UR8+0xe00] ;  /* 0x000e0008021c7984 */ /* 0x000fe20008000c00 */
[----:B------:R-:W-:Y:S01]  /*2c80*/  IMAD.MOV.U32 R166, RZ, RZ, R72 ;  /* 0x000000ffffa67224 */ /* 0x000fe200078e0048 */
[----:B------:R-:W-:Y:S01]  /*2c90*/  BAR.SYNC.DEFER_BLOCKING 0x0 ;  /* 0x0000000000007b1d */ /* 0x000fe20000010000 */
[----:B------:R-:W-:-:S02]  /*2ca0*/  IMAD.MOV.U32 R168, RZ, RZ, R60 ;  /* 0x000000ffffa87224 */ /* 0x000fc400078e003c */
[----:B------:R-:W-:Y:S02]  /*2cb0*/  IMAD.MOV.U32 R172, RZ, RZ, R64 ;  /* 0x000000ffffac7224 */ /* 0x000fe400078e0040 */
[----:B------:R-:W-:Y:S01]  /*2cc0*/  IMAD.MOV.U32 R56, RZ, RZ, R57 ;  /* 0x000000ffff387224 */ /* 0x000fe200078e0039 */
[----:B------:R-:W-:Y:S01]  /*2cd0*/  MOV R171, R78 ;  /* 0x0000004e00ab7202 */ /* 0x000fe20000000f00 */
[----:B------:R-:W-:Y:S01]  /*2ce0*/  IMAD.MOV.U32 R57, RZ, RZ, R59 ;  /* 0x000000ffff397224 */ /* 0x000fe200078e003b */
[----:B------:R-:W-:Y:S01]  /*2cf0*/  MOV R175, R82 ;  /* 0x0000005200af7202 */ /* 0x000fe20000000f00 */
[----:B------:R-:W-:Y:S01]  /*2d00*/  IMAD.MOV.U32 R60, RZ, RZ, R61 ;  /* 0x000000ffff3c7224 */ /* 0x000fe200078e003d */
[----:B------:R-:W-:Y:S01]  /*2d10*/  MOV R59, R75 ;  /* 0x0000004b003b7202 */ /* 0x000fe20000000f00 */
[----:B------:R-:W-:Y:S01]  /*2d20*/  IMAD.MOV.U32 R64, RZ, RZ, R65 ;  /* 0x000000ffff407224 */ /* 0x000fe200078e0041 */
[----:B------:R-:W-:Y:S01]  /*2d30*/  MOV R75, R87 ;  /* 0x00000057004b7202 */ /* 0x000fe20000000f00 */
[----:B------:R-:W-:-:S02]  /*2d40*/  IMAD.MOV.U32 R169, RZ, RZ, R62 ;  /* 0x000000ffffa97224 */ /* 0x000fc400078e003e */
[----:B------:R-:W-:Y:S02]  /*2d50*/  IMAD.MOV.U32 R170, RZ, RZ, R76 ;  /* 0x000000ffffaa7224 */ /* 0x000fe400078e004c */
[----:B------:R-:W-:Y:S02]  /*2d60*/  IMAD.MOV.U32 R173, RZ, RZ, R66 ;  /* 0x000000ffffad7224 */ /* 0x000fe400078e0042 */
[----:B------:R-:W-:Y:S02]  /*2d70*/  IMAD.MOV.U32 R174, RZ, RZ, R80 ;  /* 0x000000ffffae7224 */ /* 0x000fe400078e0050 */
[----:B------:R-:W-:Y:S02]  /*2d80*/  IMAD.MOV.U32 R58, RZ, RZ, R73 ;  /* 0x000000ffff3a7224 */ /* 0x000fe400078e0049 */
[----:B------:R-:W-:Y:S01]  /*2d90*/  IMAD.MOV.U32 R61, RZ, RZ, R63 ;  /* 0x000000ffff3d7224 */ /* 0x000fe200078e003f */
[----:B------:R1:W-:Y:S01]  /*2da0*/  STS.128 [R0+UR8], R164 ;  /* 0x000000a400007988 */ /* 0x0003e20008000c08 */
        /* <DEDUP_REMOVED lines=8> */
[----:B-1----:R-:W-:Y:S01]  /*2e30*/  IMAD.MOV.U32 R164, RZ, RZ, R68 ;  /* 0x000000ffffa47224 */ /* 0x002fe200078e0044 */
[----:B------:R-:W-:Y:S01]  /*2e40*/  MOV R167, R86 ;  /* 0x0000005600a77202 */ /* 0x000fe20000000f00 */
[----:B------:R-:W-:Y:S02]  /*2e50*/  IMAD.MOV.U32 R165, RZ, RZ, R70 ;  /* 0x000000ffffa57224 */ /* 0x000fe400078e0046 */
[----:B------:R-:W-:Y:S01]  /*2e60*/  IMAD.MOV.U32 R166, RZ, RZ, R84 ;  /* 0x000000ffffa67224 */ /* 0x000fe200078e0054 */
[----:B------:R-:W-:Y:S04]  /*2e70*/  STS.128 [R0+UR8+0x1000], R168 ;  /* 0x001000a800007988 */ /* 0x000fe80008000c08 */
[----:B------:R-:W-:Y:S04]  /*2e80*/  STS.128 [R0+UR8+0x2000], R172 ;  /* 0x002000ac00007988 */ /* 0x000fe80008000c08 */
[----:B------:R1:W-:Y:S04]  /*2e90*/  STS.128 [R0+UR8+0x3000], R164 ;  /* 0x003000a400007988 */ /* 0x0003e80008000c08 */
[----:B------:R-:W-:Y:S04]  /*2ea0*/  STS.128 [R3+UR8], R56 ;  /* 0x0000003803007988 */ /* 0x000fe80008000c08 */
[----:B------:R-:W-:Y:S04]  /*2eb0*/  STS.128 [R3+UR8+0x1000], R60 ;  /* 0x0010003c03007988 */ /* 0x000fe80008000c08 */
[----:B------:R-:W-:Y:S04]  /*2ec0*/  STS.128 [R3+UR8+0x2000], R64 ;  /* 0x0020004003007988 */ /* 0x000fe80008000c08 */
[----:B------:R-:W-:Y:S01]  /*2ed0*/  STS.128 [R3+UR8+0x3000], R72 ;  /* 0x0030004803007988 */ /* 0x000fe20008000c08 */
[----:B------:R-:W-:Y:S01]  /*2ee0*/  BAR.SYNC.DEFER_BLOCKING 0x0 ;  /* 0x0000000000007b1d */ /* 0x000fe20000010000 */
[----:B-1----:R-:W-:Y:S01]  /*2ef0*/  IMAD.MOV.U32 R164, RZ, RZ, R88 ;  /* 0x000000ffffa47224 */ /* 0x002fe200078e0058 */
[----:B------:R-:W-:Y:S01]  /*2f00*/  MOV R167, R106 ;  /* 0x0000006a00a77202 */ /* 0x000fe20000000f00 */
[----:B------:R-:W-:-:S03]  /*2f10*/  IMAD.MOV.U32 R165, RZ, RZ, R90 ;  /* 0x000000ffffa57224 */ /* 0x000fc600078e005a */
[----:B------:R-:W1:Y:S04]  /*2f20*/  LDS.128 R84, [R2+UR8] ;  /* 0x0000000802547984 */ /* 0x000e680008000c00 */
        /* <DEDUP_REMOVED lines=19> */
[----:B------:R-:W-:Y:S01]  /*3060*/  IMAD.MOV.U32 R174, RZ, RZ, R112 ;  /* 0x000000ffffae7224 */ /* 0x000fe200078e0070 */
[----:B------:R2:W-:Y:S01]  /*3070*/  STS.128 [R0+UR8], R164 ;  /* 0x000000a400007988 */ /* 0x0005e20008000c08 */
        /* <DEDUP_REMOVED lines=8> */
[----:B--2---:R-:W-:Y:S01]  /*3100*/  IMAD.MOV.U32 R164, RZ, RZ, R100 ;  /* 0x000000ffffa47224 */ /* 0x004fe200078e0064 */
[----:B------:R-:W-:Y:S01]  /*3110*/  MOV R167, R118 ;  /* 0x0000007600a77202 */ /* 0x000fe20000000f00 */
[----:B------:R-:W-:Y:S02]  /*3120*/  IMAD.MOV.U32 R165, RZ, RZ, R102 ;  /* 0x000000ffffa57224 */ /* 0x000fe400078e0066 */
[----:B------:R-:W-:Y:S02]  /*3130*/  IMAD.MOV.U32 R166, RZ, RZ, R116 ;  /* 0x000000ffffa67224 */ /* 0x000fe400078e0074 */
[----:B------:R-:W-:-:S03]  /*3140*/  IMAD.MOV.U32 R98, RZ, RZ, R113 ;  /* 0x000000ffff627224 */ /* 0x000fc600078e0071 */
[----:B------:R2:W-:Y:S04]  /*3150*/  STS.128 [R0+UR8+0x3000], R164 ;  /* 0x003000a400007988 */ /* 0x0005e80008000c08 */
[----:B------:R3:W-:Y:S04]  /*3160*/  STS.128 [R0+UR8+0x1000], R168 ;  /* 0x001000a800007988 */ /* 0x0007e80008000c08 */
[----:B------:R-:W-:Y:S01]  /*3170*/  STS.128 [R0+UR8+0x2000], R172 ;  /* 0x002000ac00007988 */ /* 0x000fe20008000c08 */
[----:B--2---:R-:W-:Y:S01]  /*3180*/  IMAD.MOV.U32 R164, RZ, RZ, R101 ;  /* 0x000000ffffa47224 */ /* 0x004fe200078e0065 */
[----:B------:R-:W-:Y:S01]  /*3190*/  MOV R167, R119 ;  /* 0x0000007700a77202 */ /* 0x000fe20000000f00 */
[----:B------:R-:W-:-:S02]  /*31a0*/  IMAD.MOV.U32 R165, RZ, RZ, R103 ;  /* 0x000000ffffa57224 */ /* 0x000fc400078e0067 */
[----:B------:R-:W-:Y:S01]  /*31b0*/  IMAD.MOV.U32 R166, RZ, RZ, R117 ;  /* 0x000000ffffa67224 */ /* 0x000fe200078e0075 */
[----:B------:R-:W-:Y:S04]  /*31c0*/  STS.128 [R3+UR8], R88 ;  /* 0x0000005803007988 */ /* 0x000fe80008000c08 */
[----:B------:R-:W-:Y:S04]  /*31d0*/  STS.128 [R3+UR8+0x1000], R92 ;  /* 0x0010005c03007988 */ /* 0x000fe80008000c08 */
[----:B------:R-:W-:Y:S04]  /*31e0*/  STS.128 [R3+UR8+0x2000], R96 ;  /* 0x0020006003007988 */ /* 0x000fe80008000c08 */
[----:B------:R2:W-:Y:S01]  /*31f0*/  STS.128 [R3+UR8+0x3000], R164 ;  /* 0x003000a403007988 */ /* 0x0005e20008000c08 */
[----:B------:R-:W-:Y:S01]  /*3200*/  BAR.SYNC.DEFER_BLOCKING 0x0 ;  /* 0x0000000000007b1d */ /* 0x000fe20000010000 */
[----:B---3--:R-:W-:Y:S01]  /*3210*/  IMAD.MOV.U32 R168, RZ, RZ, R120 ;  /* 0x000000ffffa87224 */ /* 0x008fe200078e0078 */
[----:B------:R-:W-:Y:S01]  /*3220*/  MOV R171, R138 ;  /* 0x0000008a00ab7202 */ /* 0x000fe20000000f00 */
[----:B------:R-:W-:-:S03]  /*3230*/  IMAD.MOV.U32 R169, RZ, RZ, R122 ;  /* 0x000000ffffa97224 */ /* 0x000fc600078e007a */
[----:B------:R-:W3:Y:S04]  /*3240*/  LDS.128 R116, [R2+UR8] ;  /* 0x0000000802747984 */ /* 0x000ee80008000c00 */
        /* <DEDUP_REMOVED lines=9> */
[----:B--2---:R-:W-:Y:S01]  /*32e0*/  IMAD.MOV.U32 R164, RZ, RZ, R124 ;  /* 0x000000ffffa47224 */ /* 0x004fe200078e007c */
[----:B------:R-:W-:Y:S01]  /*32f0*/  MOV R167, R142 ;  /* 0x0000008e00a77202 */ /* 0x000fe20000000f00 */
[----:B------:R-:W-:-:S02]  /*3300*/  IMAD.MOV.U32 R165, RZ, RZ, R126 ;  /* 0x000000ffffa57224 */ /* 0x000fc400078e007e */
[----:B------:R-:W-:Y:S01]  /*3310*/  IMAD.MOV.U32 R166, RZ, RZ, R140 ;  /* 0x000000ffffa67224 */ /* 0x000fe200078e008c */
[----:B------:R-:W-:Y:S01]  /*3320*/  MOV R175, R146 ;  /* 0x0000009200af7202 */ /* 0x000fe20000000f00 */
[----:B------:R-:W-:Y:S02]  /*3330*/  IMAD.MOV.U32 R172, RZ, RZ, R128 ;  /* 0x000000ffffac7224 */ /* 0x000fe400078e0080 */
[----:B------:R-:W-:Y:S02]  /*3340*/  IMAD.MOV.U32 R173, RZ, RZ, R130 ;  /* 0x000000ffffad7224 */ /* 0x000fe400078e0082 */
[----:B------:R-:W-:Y:S02]  /*3350*/  IMAD.MOV.U32 R174, RZ, RZ, R144 ;  /* 0x000000ffffae7224 */ /* 0x000fe400078e0090 */
[----:B------:R-:W-:Y:S02]  /*3360*/  IMAD.MOV.U32 R138, RZ, RZ, R141 ;  /* 0x000000ffff8a7224 */ /* 0x000fe400078e008d */
[----:B------:R-:W-:-:S02]  /*3370*/  IMAD.MOV.U32 R136, RZ, RZ, R125 ;  /* 0x000000ffff887224 */ /* 0x000fc400078e007d */
[----:B------:R-:W-:Y:S02]  /*3380*/  IMAD.MOV.U32 R140, RZ, RZ, R129 ;  /* 0x000000ffff8c7224 */ /* 0x000fe400078e0081 */
[----:B------:R-:W-:Y:S01]  /*3390*/  IMAD.MOV.U32 R141, RZ, RZ, R131 ;  /* 0x000000ffff8d7224 */ /* 0x000fe200078e0083 */
[----:B------:R2:W-:Y:S01]  /*33a0*/  STS.128 [R0+UR8], R168 ;  /* 0x000000a800007988 */ /* 0x0005e20008000c08 */
[----:B------:R-:W-:-:S03]  /*33b0*/  IMAD.MOV.U32 R142, RZ, RZ, R145 ;  /* 0x000000ffff8e7224 */ /* 0x000fc600078e0091 */
[----:B------:R4:W-:Y:S04]  /*33c0*/  STS.128 [R0+UR8+0x1000], R164 ;  /* 0x001000a400007988 */ /* 0x0009e80008000c08 */
[----:B------:R-:W-:Y:S01]  /*33d0*/  STS.128 [R0+UR8+0x2000], R172 ;  /* 0x002000ac00007988 */ /* 0x000fe20008000c08 */
[----:B--2---:R-:W-:Y:S01]  /*33e0*/  IMAD.MOV.U32 R168, RZ, RZ, R132 ;  /* 0x000000ffffa87224 */ /* 0x004fe200078e0084 */
[----:B------:R-:W-:Y:S01]  /*33f0*/  MOV R171, R150 ;  /* 0x0000009600ab7202 */ /* 0x000fe20000000f00 */
[----:B------:R-:W-:Y:S01]  /*3400*/  IMAD.MOV.U32 R132, RZ, RZ, R133 ;  /* 0x000000ffff847224 */ /* 0x000fe200078e0085 */
[----:B----4-:R-:W-:Y:S01]  /*3410*/  MOV R167, R139 ;  /* 0x0000008b00a77202 */ /* 0x010fe20000000f00 */
        /* <DEDUP_REMOVED lines=10> */
[----:B------:R-:W-:Y:S01]  /*34c0*/  IMAD.MOV.U32 R135, RZ, RZ, R151 ;  /* 0x000000ffff877224 */ /* 0x000fe200078e0097 */
[----:B------:R-:W-:Y:S04]  /*34d0*/  STS.128 [R0+UR8+0x3000], R168 ;  /* 0x003000a800007988 */ /* 0x000fe80008000c08 */
[----:B------:R-:W-:Y:S04]  /*34e0*/  STS.128 [R3+UR8], R164 ;  /* 0x000000a403007988 */ /* 0x000fe80008000c08 */
[----:B------:R-:W-:Y:S04]  /*34f0*/  STS.128 [R3+UR8+0x1000], R136 ;  /* 0x0010008803007988 */ /* 0x000fe80008000c08 */
[----:B------:R-:W-:Y:S04]  /*3500*/  STS.128 [R3+UR8+0x2000], R140 ;  /* 0x0020008c03007988 */ /* 0x000fe80008000c08 */
[----:B------:R-:W-:Y:S01]  /*3510*/  STS.128 [R3+UR8+0x3000], R132 ;  /* 0x0030008403007988 */ /* 0x000fe20008000c08 */
[----:B------:R-:W-:Y:S06]  /*3520*/  BAR.SYNC.DEFER_BLOCKING 0x0 ;  /* 0x0000000000007b1d */ /* 0x000fec0000010000 */
[----:B------:R-:W2:Y:S04]  /*3530*/  LDS.128 R120, [R2+UR8] ;  /* 0x0000000802787984 */ /* 0x000ea80008000c00 */
[----:B------:R-:W4:Y:S04]  /*3540*/  LDS.128 R124, [R2+UR8+0x200] ;  /* 0x00020008027c7984 */ /* 0x000f280008000c00 */
[----:B------:R-:W5:Y:S04]  /*3550*/  LDS.128 R128, [R2+UR8+0x400] ;  /* 0x0004000802807984 */ /* 0x000f680008000c00 */
[----:B------:R-:W5:Y:S04]  /*3560*/  LDS.128 R132, [R2+UR8+0x600] ;  /* 0x0006000802847984 */ /* 0x000f680008000c00 */
[----:B0-----:R-:W-:Y:S04]  /*3570*/  STG.E desc[UR12][R154.64], R48 ;  /* 0x000000309a007986 */ /* 0x001fe8000c10190c */
[----:B------:R-:W-:Y:S04]  /*3580*/  STG.E desc[UR12][R154.64+0x80], R50 ;  /* 0x000080329a007986 */ /* 0x000fe8000c10190c */
[----:B-1----:R-:W-:Y:S04]  /*3590*/  STG.E desc[UR12][R154.64+0x100], R84 ;  /* 0x000100549a007986 */ /* 0x002fe8000c10190c */
[----:B------:R-:W-:Y:S04]  /*35a0*/  STG.E desc[UR12][R154.64+0x180], R86 ;  /* 0x000180569a007986 */ /* 0x000fe8000c10190c */
[----:B---3--:R-:W-:Y:S04]  /*35b0*/  STG.E desc[UR12][R154.64+0x200], R116 ;  /* 0x000200749a007986 */ /* 0x008fe8000c10190c */
[----:B------:R-:W-:Y:S04]  /*35c0*/  STG.E desc[UR12][R154.64+0x280], R118 ;  /* 0x000280769a007986 */ /* 0x000fe8000c10190c */
[----:B--2---:R-:W-:Y:S04]  /*35d0*/  STG.E desc[UR12][R154.64+0x300], R120 ;  /* 0x000300789a007986 */ /* 0x004fe8000c10190c */
[----:B------:R-:W-:Y:S04]  /*35e0*/  STG.E desc[UR12][R154.64+0x380], R122 ;  /* 0x0003807a9a007986 */ /* 0x000fe8000c10190c */
        /* <DEDUP_REMOVED lines=14> */
[----:B----4-:R-:W-:Y:S04]  /*36d0*/  STG.E desc[UR12][R158.64+0x300], R124 ;  /* 0x0003007c9e007986 */ /* 0x010fe8000c10190c */
[----:B------:R-:W-:Y:S04]  /*36e0*/  STG.E desc[UR12][R158.64+0x380], R126 ;  /* 0x0003807e9e007986 */ /* 0x000fe8000c10190c */
[----:B------:R-:W0:Y:S04]  /*36f0*/  LDS.128 R48, [R2+UR8+0x800] ;  /* 0x0008000802307984 */ /* 0x000e280008000c00 */
        /* <DEDUP_REMOVED lines=14> */
[----:B-----5:R-:W-:Y:S04]  /*37e0*/  STG.E desc[UR12][R152.64+0x300], R128 ;  /* 0x0003008098007986 */ /* 0x020fe8000c10190c */
[----:B------:R-:W-:Y:S04]  /*37f0*/  STG.E desc[UR12][R152.64+0x380], R130 ;  /* 0x0003808298007986 */ /* 0x000fe8000c10190c */
[----:B------:R-:W1:Y:S04]  /*3800*/  LDS.128 R52, [R2+UR8+0xa00] ;  /* 0x000a000802347984 */ /* 0x000e680008000c00 */
        /* <DEDUP_REMOVED lines=8> */
[----:B------:R-:W2:Y:S04]  /*3890*/  LDS.128 R44, [R2+UR8+0xc00] ;  /* 0x000c0008022c7984 */ /* 0x000ea80008000c00 */
        /* <DEDUP_REMOVED lines=8> */
[----:B------:R-:W3:Y:S04]  /*3920*/  LDS.128 R20, [R2+UR8+0xe00] ;  /* 0x000e000802147984 */ /* 0x000ee80008000c00 */
        /* <DEDUP_REMOVED lines=14> */
[----:B0-----:R-:W-:Y:S04]  /*3a10*/  STG.E desc[UR12][R16.64+0x300], R48 ;  /* 0x0003003010007986 */ /* 0x001fe8000c10190c */
        /* <DEDUP_REMOVED lines=15> */
[----:B-1----:R-:W-:Y:S04]  /*3b10*/  STG.E desc[UR12][R14.64+0x300], R52 ;  /* 0x000300340e007986 */ /* 0x002fe8000c10190c */
        /* <DEDUP_REMOVED lines=31> */
[----:B---3--:R-:W-:Y:S04]  /*3d10*/  STG.E desc[UR12][R4.64+0x300], R20 ;  /* 0x0003001404007986 */ /* 0x008fe8000c10190c */
        /* <DEDUP_REMOVED lines=8> */
[----:B------:R-:W-:Y:S01]  /*3da0*/  STG.E desc[UR12][R162.64+0x380], R23 ;  /* 0x00038017a2007986 */ /* 0x000fe2000c10190c */
[----:B------:R-:W-:Y:S05]  /*3db0*/  EXIT ;  /* 0x000000000000794d */ /* 0x000fea0003800000 */
.L_x_0:
[----:B------:R-:W-:-:S00]  /*3dc0*/  BRA `(.L_x_0) ;  /* 0xfffffffc00fc7947 */ /* 0x000fc0000383ffff */
[----:B------:R-:W-:-:S00]  /*3dd0*/  NOP ;  /* 0x0000000000007918 */ /* 0x000fc00000000000 */
        /* <DEDUP_REMOVED lines=10> */
.L_x_1:


//--------------------- .nv.shared.gluon_mma      --------------------------
	.section	.nv.shared.gluon_mma,"aw",@nobits
	.sectionflags	@""
	.align	16
	.zero		1024


//--------------------- .nv.shared.reserved.0     --------------------------
	.section	.nv.shared.reserved.0,"aw",@nobits
	.weak		__nv_reservedSMEM_offset_0_alias
	.size		__nv_reservedSMEM_offset_0_alias, 0, 0
	.other		__nv_reservedSMEM_offset_0_alias,@"STO_CUDA_RESERVED_SHARED STV_DEFAULT"
__nv_reservedSMEM_offset_0_alias:
	.zero		0


//--------------------- .nv.constant0.gluon_mma   --------------------------
	.section	.nv.constant0.gluon_mma,"a",@progbits
	.sectionflags	@""
	.align	4
.nv.constant0.gluon_mma:
	.zero		568


//--------------------- SYMBOLS --------------------------

	.type		.nv.reservedSmem.offset0,@object
	.size		.nv.reservedSmem.offset0,0x4
